	.target	sm_100a

	.elftype	@"ET_EXEC"


//--------------------- .note.nv.tkinfo           --------------------------
	.section	.note.nv.tkinfo,"",@"SHT_NOTE"
	.sectionflags	@"SHF_NOTE_NV_TKINFO"
	.tkinfo
        /*0018*/ 	.word	0x00000002
        /*0030*/ 	.string	""
        /*0030*/ 	.string	"ptxas"
        /*0030*/ 	.string	"Cuda compilation tools, release 13.0, V13.0.88"
        /*0030*/ 	.string	"Build cuda_13.0.r13.0/compiler.36424714_0"
        /*0030*/ 	.string	"-arch sm_100a -m 64 "



//--------------------- .note.nv.cuinfo           --------------------------
	.section	.note.nv.cuinfo,"",@"SHT_NOTE"
	.sectionflags	@"SHF_NOTE_NV_CUINFO"
        /*0018*/ 	.short	0x0002
        /*001a*/ 	.short	0x0064
        /*001c*/ 	.short	0x0082
	.zero		2


//--------------------- .nv.info                  --------------------------
	.section	.nv.info,"",@"SHT_CUDA_INFO"
	.align	4


	//----- nvinfo : EIATTR_REGCOUNT
	.align		4
        /*0000*/ 	.byte	0x04, 0x2f
        /*0002*/ 	.short	(.L_19 - .L_18)
	.align		4
.L_18:
        /*0004*/ 	.word	index@(_ZN7cutlass13device_kernelINS_4gemm6kernel13GemmUniversalIN4cute5tupleIJiiiiEEENS1_10collective13CollectiveMmaINS1_35MainloopSm100TmaUmmaWarpSpecializedILi4ELi2ELi4ENS5_IJNS4_1CILi2EEESB_NSA_ILi1EEEEEEEENS5_IJNSA_ILi128EEESF_NSA_ILi32EEEEEENS_12float_e5m2_tENS5_IJlSC_lEEESI_SJ_NS4_8TiledMMAINS4_8MMA_AtomIJNS4_10MMA_TraitsINS4_25SM100_MMA_F8F6F4_2x1SM_SSEJSI_SI_fSF_SF_NS4_17integral_constantINS4_4UMMA5MajorELSQ_0EEESR_NSO_INSP_7ScaleInELSS_0EEEST_EEEEEENS4_6LayoutINS5_IJSC_SC_SC_EEENS5_IJNSA_ILi0EEESY_SY_EEEEENS5_IJNS4_10UnderscoreES11_S11_EEEEENS4_28SM100_TMA_2SM_LOAD_MULTICASTENS4_14ComposedLayoutINS4_7SwizzleILi1ELi4ELi3EEENS4_18smem_ptr_flag_bitsILi8EEENSW_INS5_IJNSA_ILi8EEESG_EEENS5_IJSG_SC_EEEEEEEvNS4_8identityENS4_18SM100_TMA_2SM_LOADES1E_vS1F_EENS_8epilogue10collective18CollectiveEpilogueINS1I_23Sm100TmaWarpSpecializedILi2ELi2ELi32ELb0ELb0EEEJNS5_IJNSA_ILi64EEESF_SG_EEENS5_IJNSW_IS1N_SC_EENSW_INS5_IJSG_SB_EEENS5_IJSC_S1N_EEEEEEEESI_SJ_SI_SJ_NS1I_6fusion15FusionCallbacksIS1M_NS1U_17LinearCombinationISI_fSI_fLNS_15FloatRoundStyleE2EEES1O_S1T_JEEENS4_5SM1004TMEM4LOAD26SM100_TMEM_LOAD_32dp32b32xENS4_13SM90_TMA_LOADES1E_NS4_39AutoVectorizingCopyWithAssumedAlignmentILi128EEENS4_14SM90_TMA_STOREES1E_S26_S26_EEEvvEEEEvNT_6ParamsE)
        /*0008*/ 	.word	0x00000072


	//----- nvinfo : EIATTR_FRAME_SIZE
	.align		4
.L_19:
        /*000c*/ 	.byte	0x04, 0x11
        /*000e*/ 	.short	(.L_21 - .L_20)
	.align		4
.L_20:
        /*0010*/ 	.word	index@($__internal_2_$__cuda_sm10x_tcgen05_guardrail_trap_unallocated_columns_being_dealloced)
        /*0014*/ 	.word	0x00000000


	//----- nvinfo : EIATTR_FRAME_SIZE
	.align		4
.L_21:
        /*0018*/ 	.byte	0x04, 0x11
        /*001a*/ 	.short	(.L_23 - .L_22)
	.align		4
.L_22:
        /*001c*/ 	.word	index@($__internal_1_$__cuda_sm10x_tcgen05_guardrail_trap_phase_invalid_during_alloc)
        /*0020*/ 	.word	0x00000000


	//----- nvinfo : EIATTR_FRAME_SIZE
	.align		4
.L_23:
        /*0024*/ 	.byte	0x04, 0x11
        /*0026*/ 	.short	(.L_25 - .L_24)
	.align		4
.L_24:
        /*0028*/ 	.word	index@($__internal_0_$__cuda_sm10x_tcgen05_guardrail_trap_col_being_dealloced_not_returned_by_alloc)
        /*002c*/ 	.word	0x00000000


	//----- nvinfo : EIATTR_FRAME_SIZE
	.align		4
.L_25:
        /*0030*/ 	.byte	0x04, 0x11
        /*0032*/ 	.short	(.L_27 - .L_26)
	.align		4
.L_26:
        /*0034*/ 	.word	index@(_ZN7cutlass13device_kernelINS_4gemm6kernel13GemmUniversalIN4cute5tupleIJiiiiEEENS1_10collective13CollectiveMmaINS1_35MainloopSm100TmaUmmaWarpSpecializedILi4ELi2ELi4ENS5_IJNS4_1CILi2EEESB_NSA_ILi1EEEEEEEENS5_IJNSA_ILi128EEESF_NSA_ILi32EEEEEENS_12float_e5m2_tENS5_IJlSC_lEEESI_SJ_NS4_8TiledMMAINS4_8MMA_AtomIJNS4_10MMA_TraitsINS4_25SM100_MMA_F8F6F4_2x1SM_SSEJSI_SI_fSF_SF_NS4_17integral_constantINS4_4UMMA5MajorELSQ_0EEESR_NSO_INSP_7ScaleInELSS_0EEEST_EEEEEENS4_6LayoutINS5_IJSC_SC_SC_EEENS5_IJNSA_ILi0EEESY_SY_EEEEENS5_IJNS4_10UnderscoreES11_S11_EEEEENS4_28SM100_TMA_2SM_LOAD_MULTICASTENS4_14ComposedLayoutINS4_7SwizzleILi1ELi4ELi3EEENS4_18smem_ptr_flag_bitsILi8EEENSW_INS5_IJNSA_ILi8EEESG_EEENS5_IJSG_SC_EEEEEEEvNS4_8identityENS4_18SM100_TMA_2SM_LOADES1E_vS1F_EENS_8epilogue10collective18CollectiveEpilogueINS1I_23Sm100TmaWarpSpecializedILi2ELi2ELi32ELb0ELb0EEEJNS5_IJNSA_ILi64EEESF_SG_EEENS5_IJNSW_IS1N_SC_EENSW_INS5_IJSG_SB_EEENS5_IJSC_S1N_EEEEEEEESI_SJ_SI_SJ_NS1I_6fusion15FusionCallbacksIS1M_NS1U_17LinearCombinationISI_fSI_fLNS_15FloatRoundStyleE2EEES1O_S1T_JEEENS4_5SM1004TMEM4LOAD26SM100_TMEM_LOAD_32dp32b32xENS4_13SM90_TMA_LOADES1E_NS4_39AutoVectorizingCopyWithAssumedAlignmentILi128EEENS4_14SM90_TMA_STOREES1E_S26_S26_EEEvvEEEEvNT_6ParamsE)
        /*0038*/ 	.word	0x00000000


	//----- nvinfo : EIATTR_MIN_STACK_SIZE
	.align		4
.L_27:
        /*003c*/ 	.byte	0x04, 0x12
        /*003e*/ 	.short	(.L_29 - .L_28)
	.align		4
.L_28:
        /*0040*/ 	.word	index@(_ZN7cutlass13device_kernelINS_4gemm6kernel13GemmUniversalIN4cute5tupleIJiiiiEEENS1_10collective13CollectiveMmaINS1_35MainloopSm100TmaUmmaWarpSpecializedILi4ELi2ELi4ENS5_IJNS4_1CILi2EEESB_NSA_ILi1EEEEEEEENS5_IJNSA_ILi128EEESF_NSA_ILi32EEEEEENS_12float_e5m2_tENS5_IJlSC_lEEESI_SJ_NS4_8TiledMMAINS4_8MMA_AtomIJNS4_10MMA_TraitsINS4_25SM100_MMA_F8F6F4_2x1SM_SSEJSI_SI_fSF_SF_NS4_17integral_constantINS4_4UMMA5MajorELSQ_0EEESR_NSO_INSP_7ScaleInELSS_0EEEST_EEEEEENS4_6LayoutINS5_IJSC_SC_SC_EEENS5_IJNSA_ILi0EEESY_SY_EEEEENS5_IJNS4_10UnderscoreES11_S11_EEEEENS4_28SM100_TMA_2SM_LOAD_MULTICASTENS4_14ComposedLayoutINS4_7SwizzleILi1ELi4ELi3EEENS4_18smem_ptr_flag_bitsILi8EEENSW_INS5_IJNSA_ILi8EEESG_EEENS5_IJSG_SC_EEEEEEEvNS4_8identityENS4_18SM100_TMA_2SM_LOADES1E_vS1F_EENS_8epilogue10collective18CollectiveEpilogueINS1I_23Sm100TmaWarpSpecializedILi2ELi2ELi32ELb0ELb0EEEJNS5_IJNSA_ILi64EEESF_SG_EEENS5_IJNSW_IS1N_SC_EENSW_INS5_IJSG_SB_EEENS5_IJSC_S1N_EEEEEEEESI_SJ_SI_SJ_NS1I_6fusion15FusionCallbacksIS1M_NS1U_17LinearCombinationISI_fSI_fLNS_15FloatRoundStyleE2EEES1O_S1T_JEEENS4_5SM1004TMEM4LOAD26SM100_TMEM_LOAD_32dp32b32xENS4_13SM90_TMA_LOADES1E_NS4_39AutoVectorizingCopyWithAssumedAlignmentILi128EEENS4_14SM90_TMA_STOREES1E_S26_S26_EEEvvEEEEvNT_6ParamsE)
        /*0044*/ 	.word	0x00000000
.L_29:


//--------------------- .nv.compat                --------------------------
	.section	.nv.compat,"",@"SHT_CUDA_COMPAT_INFO"
	.align	4
        /*0000*/ 	.byte	0x02, 0x09, 0x01, 0x00, 0x02, 0x02, 0x02, 0x00, 0x02, 0x05, 0x05, 0x00, 0x03, 0x07, 0x01, 0x01
        /*0010*/ 	.byte	0x02, 0x03, 0x01, 0x00, 0x02, 0x06, 0x01, 0x00, 0x04, 0x0b, 0x08, 0x00, 0x09, 0x00, 0x00, 0x00
        /*0020*/ 	.byte	0x00, 0x00, 0x00, 0x00


//--------------------- .nv.info._ZN7cutlass13device_kernelINS_4gemm6kernel13GemmUniversalIN4cute5tupleIJiiiiEEENS1_10collective13CollectiveMmaINS1_35MainloopSm100TmaUmmaWarpSpecializedILi4ELi2ELi4ENS5_IJNS4_1CILi2EEESB_NSA_ILi1EEEEEEEENS5_IJNSA_ILi128EEESF_NSA_ILi32EEEEEENS_12float_e5m2_tENS5_IJlSC_lEEESI_SJ_NS4_8TiledMMAINS4_8MMA_AtomIJNS4_10MMA_TraitsINS4_25SM100_MMA_F8F6F4_2x1SM_SSEJSI_SI_fSF_SF_NS4_17integral_constantINS4_4UMMA5MajorELSQ_0EEESR_NSO_INSP_7ScaleInELSS_0EEEST_EEEEEENS4_6LayoutINS5_IJSC_SC_SC_EEENS5_IJNSA_ILi0EEESY_SY_EEEEENS5_IJNS4_10UnderscoreES11_S11_EEEEENS4_28SM100_TMA_2SM_LOAD_MULTICASTENS4_14ComposedLayoutINS4_7SwizzleILi1ELi4ELi3EEENS4_18smem_ptr_flag_bitsILi8EEENSW_INS5_IJNSA_ILi8EEESG_EEENS5_IJSG_SC_EEEEEEEvNS4_8identityENS4_18SM100_TMA_2SM_LOADES1E_vS1F_EENS_8epilogue10collective18CollectiveEpilogueINS1I_23Sm100TmaWarpSpecializedILi2ELi2ELi32ELb0ELb0EEEJNS5_IJNSA_ILi64EEESF_SG_EEENS5_IJNSW_IS1N_SC_EENSW_INS5_IJSG_SB_EEENS5_IJSC_S1N_EEEEEEEESI_SJ_SI_SJ_NS1I_6fusion15FusionCallbacksIS1M_NS1U_17LinearCombinationISI_fSI_fLNS_15FloatRoundStyleE2EEES1O_S1T_JEEENS4_5SM1004TMEM4LOAD26SM100_TMEM_LOAD_32dp32b32xENS4_13SM90_TMA_LOADES1E_NS4_39AutoVectorizingCopyWithAssumedAlignmentILi128EEENS4_14SM90_TMA_STOREES1E_S26_S26_EEEvvEEEEvNT_6ParamsE --------------------------
	.section	.nv.info._ZN7cutlass13device_kernelINS_4gemm6kernel13GemmUniversalIN4cute5tupleIJiiiiEEENS1_10collective13CollectiveMmaINS1_35MainloopSm100TmaUmmaWarpSpecializedILi4ELi2ELi4ENS5_IJNS4_1CILi2EEESB_NSA_ILi1EEEEEEEENS5_IJNSA_ILi128EEESF_NSA_ILi32EEEEEENS_12float_e5m2_tENS5_IJlSC_lEEESI_SJ_NS4_8TiledMMAINS4_8MMA_AtomIJNS4_10MMA_TraitsINS4_25SM100_MMA_F8F6F4_2x1SM_SSEJSI_SI_fSF_SF_NS4_17integral_constantINS4_4UMMA5MajorELSQ_0EEESR_NSO_INSP_7ScaleInELSS_0EEEST_EEEEEENS4_6LayoutINS5_IJSC_SC_SC_EEENS5_IJNSA_ILi0EEESY_SY_EEEEENS5_IJNS4_10UnderscoreES11_S11_EEEEENS4_28SM100_TMA_2SM_LOAD_MULTICASTENS4_14ComposedLayoutINS4_7SwizzleILi1ELi4ELi3EEENS4_18smem_ptr_flag_bitsILi8EEENSW_INS5_IJNSA_ILi8EEESG_EEENS5_IJSG_SC_EEEEEEEvNS4_8identityENS4_18SM100_TMA_2SM_LOADES1E_vS1F_EENS_8epilogue10collective18CollectiveEpilogueINS1I_23Sm100TmaWarpSpecializedILi2ELi2ELi32ELb0ELb0EEEJNS5_IJNSA_ILi64EEESF_SG_EEENS5_IJNSW_IS1N_SC_EENSW_INS5_IJSG_SB_EEENS5_IJSC_S1N_EEEEEEEESI_SJ_SI_SJ_NS1I_6fusion15FusionCallbacksIS1M_NS1U_17LinearCombinationISI_fSI_fLNS_15FloatRoundStyleE2EEES1O_S1T_JEEENS4_5SM1004TMEM4LOAD26SM100_TMEM_LOAD_32dp32b32xENS4_13SM90_TMA_LOADES1E_NS4_39AutoVectorizingCopyWithAssumedAlignmentILi128EEENS4_14SM90_TMA_STOREES1E_S26_S26_EEEvvEEEEvNT_6ParamsE,"",@"SHT_CUDA_INFO"
	.sectionflags	@""
	.align	4


	//----- nvinfo : EIATTR_CUDA_API_VERSION
	.align		4
        /*0000*/ 	.byte	0x04, 0x37
        /*0002*/ 	.short	(.L_31 - .L_30)
.L_30:
        /*0004*/ 	.word	0x00000082


	//----- nvinfo : EIATTR_KPARAM_INFO
	.align		4
.L_31:
        /*0008*/ 	.byte	0x04, 0x17
        /*000a*/ 	.short	(.L_33 - .L_32)
.L_32:
        /*000c*/ 	.word	0x00000000
        /*0010*/ 	.short	0x0000
        /*0012*/ 	.short	0x0000
        /*0014*/ 	.byte	0x00, 0xf0, 0x01, 0x20


	//----- nvinfo : EIATTR_AT_ENTRY_FRAGMENTS
	.align		4
.L_33:
        /*0018*/ 	.byte	0x04, 0x4f
        /*001a*/ 	.short	(.L_35 - .L_34)


	//   ....[0]....
.L_34:
        /*001c*/ 	.word	0x00000007


	//----- nvinfo : EIATTR_RESERVED_SMEM_USED
	.align		4
.L_35:
        /*0020*/ 	.byte	0x01, 0x41
	.zero		2


	//----- nvinfo : EIATTR_SPARSE_MMA_MASK
	.align		4
        /*0024*/ 	.byte	0x03, 0x50
        /*0026*/ 	.short	0x0000


	//----- nvinfo : EIATTR_TCGEN05_2CTA_USED
	.align		4
        /*0028*/ 	.byte	0x01, 0x52
	.zero		2


	//----- nvinfo : EIATTR_MAXREG_COUNT
	.align		4
        /*002c*/ 	.byte	0x03, 0x1b
        /*002e*/ 	.short	0x00ff


	//----- nvinfo : EIATTR_NUM_BARRIERS
	.align		4
        /*0030*/ 	.byte	0x02, 0x4c
        /*0032*/ 	.byte	0x07
	.zero		1


	//----- nvinfo : EIATTR_EXTERNS
	.align		4
        /*0034*/ 	.byte	0x04, 0x0f
        /*0036*/ 	.short	(.L_37 - .L_36)


	//   ....[0]....
	.align		4
.L_36:
        /*0038*/ 	.word	index@(__assertfail)


	//----- nvinfo : EIATTR_MERCURY_ISA_VERSION
	.align		4
.L_37:
        /*003c*/ 	.byte	0x03, 0x5f
        /*003e*/ 	.short	0x0101


	//----- nvinfo : EIATTR_INT_WARP_WIDE_INSTR_OFFSETS
	.align		4
        /*0040*/ 	.byte	0x04, 0x31
        /*0042*/ 	.short	(.L_39 - .L_38)


	//   ....[0]....
.L_38:
        /*0044*/ 	.word	0x00000d30


	//   ....[1]....
        /*0048*/ 	.word	0x00000dd0


	//   ....[2]....
        /*004c*/ 	.word	0x00004120


	//   ....[3]....
        /*0050*/ 	.word	0x00004140


	//   ....[4]....
        /*0054*/ 	.word	0x00004170


	//   ....[5]....
        /*0058*/ 	.word	0x00004c90


	//   ....[6]....
        /*005c*/ 	.word	0x00004d30


	//   ....[7]....
        /*0060*/ 	.word	0x00004de0


	//   ....[8]....
        /*0064*/ 	.word	0x00004e80


	//   ....[9]....
        /*0068*/ 	.word	0x00004f70


	//   ....[10]....
        /*006c*/ 	.word	0x00005040


	//----- nvinfo : EIATTR_COOP_GROUP_MASK_REGIDS
	.align		4
.L_39:
        /*0070*/ 	.byte	0x04, 0x29
        /*0072*/ 	.short	(.L_41 - .L_40)


	//   ....[0]....
.L_40:
        /*0074*/ 	.word	0xffffffff


	//   ....[1]....
        /*0078*/ 	.word	0xffffffff


	//   ....[2]....
        /*007c*/ 	.word	0xffffffff


	//   ....[3]....
        /*0080*/ 	.word	0xffffffff


	//   ....[4]....
        /*0084*/ 	.word	0xffffffff


	//   ....[5]....
        /*0088*/ 	.word	0xffffffff


	//   ....[6]....
        /*008c*/ 	.word	0xffffffff


	//   ....[7]....
        /*0090*/ 	.word	0xffffffff


	//   ....[8]....
        /*0094*/ 	.word	0xffffffff


	//   ....[9]....
        /*0098*/ 	.word	0xffffffff


	//   ....[10]....
        /*009c*/ 	.word	0xffffffff


	//   ....[11]....
        /*00a0*/ 	.word	0xffffffff


	//   ....[12]....
        /*00a4*/ 	.word	0xffffffff


	//   ....[13]....
        /*00a8*/ 	.word	0xffffffff


	//----- nvinfo : EIATTR_COOP_GROUP_INSTR_OFFSETS
	.align		4
.L_41:
        /*00ac*/ 	.byte	0x04, 0x28
        /*00ae*/ 	.short	(.L_43 - .L_42)


	//   ....[0]....
.L_42:
        /*00b0*/ 	.word	0x000000b0


	//   ....[1]....
        /*00b4*/ 	.word	0x00000520


	//   ....[2]....
        /*00b8*/ 	.word	0x000006e0


	//   ....[3]....
        /*00bc*/ 	.word	0x00000830


	//   ....[4]....
        /*00c0*/ 	.word	0x00000920


	//   ....[5]....
        /*00c4*/ 	.word	0x00000a80


	//   ....[6]....
        /*00c8*/ 	.word	0x00000c10


	//   ....[7]....
        /*00cc*/ 	.word	0x00000e50


	//   ....[8]....
        /*00d0*/ 	.word	0x000021a0


	//   ....[9]....
        /*00d4*/ 	.word	0x00003050


	//   ....[10]....
        /*00d8*/ 	.word	0x00003520


	//   ....[11]....
        /*00dc*/ 	.word	0x00003550


	//   ....[12]....
        /*00e0*/ 	.word	0x00004020


	//   ....[13]....
        /*00e4*/ 	.word	0x00004230


	//----- nvinfo : EIATTR_VRC_CTA_INIT_COUNT
	.align		4
.L_43:
        /*00e8*/ 	.byte	0x02, 0x4a
        /*00ea*/ 	.byte	0x80
	.zero		1


	//----- nvinfo : EIATTR_SYSCALL_OFFSETS
	.align		4
        /*00ec*/ 	.byte	0x04, 0x46
        /*00ee*/ 	.short	(.L_45 - .L_44)


	//   ....[0]....
.L_44:
        /*00f0*/ 	.word	0x00005b50


	//   ....[1]....
        /*00f4*/ 	.word	0x00005c90


	//   ....[2]....
        /*00f8*/ 	.word	0x000064b0


	//   ....[3]....
        /*00fc*/ 	.word	0x000072a0


	//----- nvinfo : EIATTR_MBARRIER_INSTR_OFFSETS
	.align		4
.L_45:
        /*0100*/ 	.byte	0x04, 0x39
        /*0102*/ 	.short	(.L_47 - .L_46)


	//   ....[0]....
.L_46:
        /*0104*/ 	.word	0x00000650
        /*0108*/ 	.word	0x000000ff
        /*010c*/ 	.word	0x00000000
        /*0110*/ 	.short	0x0100
        /*0112*/ 	.byte	0x04
	.zero		1


	//   ....[1]....
        /*0114*/ 	.word	0x00000660
        /*0118*/ 	.word	0x000000ff
        /*011c*/ 	.word	0x00000020
        /*0120*/ 	.short	0x0100
        /*0122*/ 	.byte	0x04
	.zero		1


	//   ....[2]....
        /*0124*/ 	.word	0x00000670
        /*0128*/ 	.word	0x000000ff
        /*012c*/ 	.word	0x00000008
        /*0130*/ 	.short	0x0100
        /*0132*/ 	.byte	0x04
	.zero		1


	//   ....[3]....
        /*0134*/ 	.word	0x00000680
        /*0138*/ 	.word	0x000000ff
        /*013c*/ 	.word	0x00000028
        /*0140*/ 	.short	0x0100
        /*0142*/ 	.byte	0x04
	.zero		1


	//   ....[4]....
        /*0144*/ 	.word	0x00000690
        /*0148*/ 	.word	0x000000ff
        /*014c*/ 	.word	0x00000010
        /*0150*/ 	.short	0x0100
        /*0152*/ 	.byte	0x04
	.zero		1


	//   ....[5]....
        /*0154*/ 	.word	0x000006a0
        /*0158*/ 	.word	0x000000ff
        /*015c*/ 	.word	0x00000030
        /*0160*/ 	.short	0x0100
        /*0162*/ 	.byte	0x04
	.zero		1


	//   ....[6]....
        /*0164*/ 	.word	0x000006b0
        /*0168*/ 	.word	0x000000ff
        /*016c*/ 	.word	0x00000018
        /*0170*/ 	.short	0x0100
        /*0172*/ 	.byte	0x04
	.zero		1


	//   ....[7]....
        /*0174*/ 	.word	0x000006c0
        /*0178*/ 	.word	0x000000ff
        /*017c*/ 	.word	0x00000038
        /*0180*/ 	.short	0x0100
        /*0182*/ 	.byte	0x04
	.zero		1


	//   ....[8]....
        /*0184*/ 	.word	0x000007e0
        /*0188*/ 	.word	0x000000ff
        /*018c*/ 	.word	0x00000040
        /*0190*/ 	.short	0x0100
        /*0192*/ 	.byte	0x04
	.zero		1


	//   ....[9]....
        /*0194*/ 	.word	0x000007f0
        /*0198*/ 	.word	0x000000ff
        /*019c*/ 	.word	0x00000050
        /*01a0*/ 	.short	0x0100
        /*01a2*/ 	.byte	0x04
	.zero		1


	//   ....[10]....
        /*01a4*/ 	.word	0x00000800
        /*01a8*/ 	.word	0x000000ff
        /*01ac*/ 	.word	0x00000048
        /*01b0*/ 	.short	0x0100
        /*01b2*/ 	.byte	0x04
	.zero		1


	//   ....[11]....
        /*01b4*/ 	.word	0x00000810
        /*01b8*/ 	.word	0x000000ff
        /*01bc*/ 	.word	0x00000058
        /*01c0*/ 	.short	0x0100
        /*01c2*/ 	.byte	0x04
	.zero		1


	//   ....[12]....
        /*01c4*/ 	.word	0x000008f0
        /*01c8*/ 	.word	0x000000ff
        /*01cc*/ 	.word	0x00000060
        /*01d0*/ 	.short	0x0100
        /*01d2*/ 	.byte	0x06
	.zero		1


	//   ....[13]....
        /*01d4*/ 	.word	0x00000900
        /*01d8*/ 	.word	0x000000ff
        /*01dc*/ 	.word	0x00000068
        /*01e0*/ 	.short	0x0100
        /*01e2*/ 	.byte	0x06
	.zero		1


	//   ....[14]....
        /*01e4*/ 	.word	0x00000a30
        /*01e8*/ 	.word	0x000000ff
        /*01ec*/ 	.word	0x00000070
        /*01f0*/ 	.short	0x0100
        /*01f2*/ 	.byte	0x06
	.zero		1


	//   ....[15]....
        /*01f4*/ 	.word	0x00000a40
        /*01f8*/ 	.word	0x000000ff
        /*01fc*/ 	.word	0x00000080
        /*0200*/ 	.short	0x0100
        /*0202*/ 	.byte	0x06
	.zero		1


	//   ....[16]....
        /*0204*/ 	.word	0x00000a50
        /*0208*/ 	.word	0x000000ff
        /*020c*/ 	.word	0x00000078
        /*0210*/ 	.short	0x0100
        /*0212*/ 	.byte	0x06
	.zero		1


	//   ....[17]....
        /*0214*/ 	.word	0x00000a60
        /*0218*/ 	.word	0x000000ff
        /*021c*/ 	.word	0x00000088
        /*0220*/ 	.short	0x0100
        /*0222*/ 	.byte	0x06
	.zero		1


	//   ....[18]....
        /*0224*/ 	.word	0x00000b80
        /*0228*/ 	.word	0x000000ff
        /*022c*/ 	.word	0x00000090
        /*0230*/ 	.short	0x0100
        /*0232*/ 	.byte	0x04
	.zero		1


	//   ....[19]....
        /*0234*/ 	.word	0x00000b90
        /*0238*/ 	.word	0x000000ff
        /*023c*/ 	.word	0x000000b0
        /*0240*/ 	.short	0x0100
        /*0242*/ 	.byte	0x04
	.zero		1


	//   ....[20]....
        /*0244*/ 	.word	0x00000ba0
        /*0248*/ 	.word	0x000000ff
        /*024c*/ 	.word	0x00000098
        /*0250*/ 	.short	0x0100
        /*0252*/ 	.byte	0x04
	.zero		1


	//   ....[21]....
        /*0254*/ 	.word	0x00000bb0
        /*0258*/ 	.word	0x000000ff
        /*025c*/ 	.word	0x000000b8
        /*0260*/ 	.short	0x0100
        /*0262*/ 	.byte	0x04
	.zero		1


	//   ....[22]....
        /*0264*/ 	.word	0x00000bc0
        /*0268*/ 	.word	0x000000ff
        /*026c*/ 	.word	0x000000a0
        /*0270*/ 	.short	0x0100
        /*0272*/ 	.byte	0x04
	.zero		1


	//   ....[23]....
        /*0274*/ 	.word	0x00000bd0
        /*0278*/ 	.word	0x000000ff
        /*027c*/ 	.word	0x000000c0
        /*0280*/ 	.short	0x0100
        /*0282*/ 	.byte	0x04
	.zero		1


	//   ....[24]....
        /*0284*/ 	.word	0x00000be0
        /*0288*/ 	.word	0x000000ff
        /*028c*/ 	.word	0x000000a8
        /*0290*/ 	.short	0x0100
        /*0292*/ 	.byte	0x04
	.zero		1


	//   ....[25]....
        /*0294*/ 	.word	0x00000bf0
        /*0298*/ 	.word	0x000000ff
        /*029c*/ 	.word	0x000000c8
        /*02a0*/ 	.short	0x0100
        /*02a2*/ 	.byte	0x04
	.zero		1


	//   ....[26]....
        /*02a4*/ 	.word	0x00000ce0
        /*02a8*/ 	.word	0x000000ff
        /*02ac*/ 	.word	0x000000d0
        /*02b0*/ 	.short	0x0100
        /*02b2*/ 	.byte	0x04
	.zero		1


	//   ....[27]....
        /*02b4*/ 	.word	0x00000cf0
        /*02b8*/ 	.word	0x000000ff
        /*02bc*/ 	.word	0x000000e0
        /*02c0*/ 	.short	0x0100
        /*02c2*/ 	.byte	0x04
	.zero		1


	//   ....[28]....
        /*02c4*/ 	.word	0x00000d00
        /*02c8*/ 	.word	0x000000ff
        /*02cc*/ 	.word	0x000000d8
        /*02d0*/ 	.short	0x0100
        /*02d2*/ 	.byte	0x04
	.zero		1


	//   ....[29]....
        /*02d4*/ 	.word	0x00000d10
        /*02d8*/ 	.word	0x000000ff
        /*02dc*/ 	.word	0x000000e8
        /*02e0*/ 	.short	0x0100
        /*02e2*/ 	.byte	0x04
	.zero		1


	//   ....[30]....
        /*02e4*/ 	.word	0x00000e10
        /*02e8*/ 	.word	0x000000ff
        /*02ec*/ 	.word	0x000000f0
        /*02f0*/ 	.short	0x0100
        /*02f2*/ 	.byte	0x06
	.zero		1


	//   ....[31]....
        /*02f4*/ 	.word	0x000019c0
        /*02f8*/ 	.word	0x00000003
        /*02fc*/ 	.word	0x000000e0
        /*0300*/ 	.short	0x010a
        /*0302*/ 	.byte	0xff
	.zero		1


	//   ....[32]....
        /*0304*/ 	.word	0x000019f0
        /*0308*/ 	.word	0x00000003
        /*030c*/ 	.word	0x000000d0
        /*0310*/ 	.short	0x0101
        /*0312*/ 	.byte	0xff
	.zero		1


	//   ....[33]....
        /*0314*/ 	.word	0x00001ab0
        /*0318*/ 	.word	0x000000ff
        /*031c*/ 	.word	0x00000020
        /*0320*/ 	.short	0x010a
        /*0322*/ 	.byte	0x04
	.zero		1


	//   ....[34]....
        /*0324*/ 	.word	0x00001b80
        /*0328*/ 	.word	0x000000ff
        /*032c*/ 	.word	0x00000020
        /*0330*/ 	.short	0x010a
        /*0332*/ 	.byte	0x21
	.zero		1


	//   ....[35]....
        /*0334*/ 	.word	0x00001d30
        /*0338*/ 	.word	0x000000ff
        /*033c*/ 	.word	0x00000020
        /*0340*/ 	.short	0x010a
        /*0342*/ 	.byte	0x05
	.zero		1


	//   ....[36]....
        /*0344*/ 	.word	0x00001e40
        /*0348*/ 	.word	0x000000ff
        /*034c*/ 	.word	0x00000068
        /*0350*/ 	.short	0x0101
        /*0352*/ 	.byte	0x06
	.zero		1


	//   ....[37]....
        /*0354*/ 	.word	0x00001e60
        /*0358*/ 	.word	0x000000ff
        /*035c*/ 	.word	0x00000020
        /*0360*/ 	.short	0x010a
        /*0362*/ 	.byte	0x04
	.zero		1


	//   ....[38]....
        /*0364*/ 	.word	0x00001ee0
        /*0368*/ 	.word	0x000000ff
        /*036c*/ 	.word	0x00000020
        /*0370*/ 	.short	0x010a
        /*0372*/ 	.byte	0x11
	.zero		1


	//   ....[39]....
        /*0374*/ 	.word	0x00002070
        /*0378*/ 	.word	0x000000ff
        /*037c*/ 	.word	0x00000020
        /*0380*/ 	.short	0x010a
        /*0382*/ 	.byte	0x05
	.zero		1


	//   ....[40]....
        /*0384*/ 	.word	0x000021d0
        /*0388*/ 	.word	0x00000003
        /*038c*/ 	.word	0x00000070
        /*0390*/ 	.short	0x010a
        /*0392*/ 	.byte	0xff
	.zero		1


	//   ....[41]....
        /*0394*/ 	.word	0x00002320
        /*0398*/ 	.word	0x00000000
        /*039c*/ 	.word	0x00000000
        /*03a0*/ 	.short	0x0101
        /*03a2*/ 	.byte	0xff
	.zero		1


	//   ....[42]....
        /*03a4*/ 	.word	0x000028d0
        /*03a8*/ 	.word	0x000000ff
        /*03ac*/ 	.word	0x00000000
        /*03b0*/ 	.short	0x010a
        /*03b2*/ 	.byte	0x04
	.zero		1


	//   ....[43]....
        /*03b4*/ 	.word	0x00002960
        /*03b8*/ 	.word	0x000000ff
        /*03bc*/ 	.word	0x00000000
        /*03c0*/ 	.short	0x010a
        /*03c2*/ 	.byte	0x05
	.zero		1


	//   ....[44]....
        /*03c4*/ 	.word	0x000029f0
        /*03c8*/ 	.word	0x000000ff
        /*03cc*/ 	.word	0x00000000
        /*03d0*/ 	.short	0x010a
        /*03d2*/ 	.byte	0x05
	.zero		1


	//   ....[45]....
        /*03d4*/ 	.word	0x00002a90
        /*03d8*/ 	.word	0x00000000
        /*03dc*/ 	.word	0x00000000
        /*03e0*/ 	.short	0x010a
        /*03e2*/ 	.byte	0xff
	.zero		1


	//   ....[46]....
        /*03e4*/ 	.word	0x00002bb0
        /*03e8*/ 	.word	0x00000002
        /*03ec*/ 	.word	0x000000d0
        /*03f0*/ 	.short	0x010a
        /*03f2*/ 	.byte	0xff
	.zero		1


	//   ....[47]....
        /*03f4*/ 	.word	0x00002c10
        /*03f8*/ 	.word	0x00000004
        /*03fc*/ 	.word	0x00000000
        /*0400*/ 	.short	0x0101
        /*0402*/ 	.byte	0xff
	.zero		1


	//   ....[48]....
        /*0404*/ 	.word	0x00002c30
        /*0408*/ 	.word	0x000000ff
        /*040c*/ 	.word	0x00000080
        /*0410*/ 	.short	0x010a
        /*0412*/ 	.byte	0x04
	.zero		1


	//   ....[49]....
        /*0414*/ 	.word	0x00002d50
        /*0418*/ 	.word	0x00000002
        /*041c*/ 	.word	0x00000070
        /*0420*/ 	.short	0x010a
        /*0422*/ 	.byte	0xff
	.zero		1


	//   ....[50]....
        /*0424*/ 	.word	0x00002e60
        /*0428*/ 	.word	0x00000002
        /*042c*/ 	.word	0x00000000
        /*0430*/ 	.short	0x0101
        /*0432*/ 	.byte	0xff
	.zero		1


	//   ....[51]....
        /*0434*/ 	.word	0x00002ef0
        /*0438*/ 	.word	0x000000ff
        /*043c*/ 	.word	0x00000080
        /*0440*/ 	.short	0x0106
        /*0442*/ 	.byte	0x04
	.zero		1


	//   ....[52]....
        /*0444*/ 	.word	0x00002f10
        /*0448*/ 	.word	0x000000ff
        /*044c*/ 	.word	0x00000080
        /*0450*/ 	.short	0x010a
        /*0452*/ 	.byte	0x04
	.zero		1


	//   ....[53]....
        /*0454*/ 	.word	0x00002fa0
        /*0458*/ 	.word	0x000000ff
        /*045c*/ 	.word	0x00000080
        /*0460*/ 	.short	0x0106
        /*0462*/ 	.byte	0x07
	.zero		1


	//   ....[54]....
        /*0464*/ 	.word	0x00002fe0
        /*0468*/ 	.word	0x00000000
        /*046c*/ 	.word	0x00000080
        /*0470*/ 	.short	0x010a
        /*0472*/ 	.byte	0xff
	.zero		1


	//   ....[55]....
        /*0474*/ 	.word	0x00003220
        /*0478*/ 	.word	0x000000ff
        /*047c*/ 	.word	0x00000008
        /*0480*/ 	.short	0x010a
        /*0482*/ 	.byte	0x05
	.zero		1


	//   ....[56]....
        /*0484*/ 	.word	0x00003240
        /*0488*/ 	.word	0x000000ff
        /*048c*/ 	.word	0x00000008
        /*0490*/ 	.short	0x010a
        /*0492*/ 	.byte	0x05
	.zero		1


	//   ....[57]....
        /*0494*/ 	.word	0x000033d0
        /*0498*/ 	.word	0x000000ff
        /*049c*/ 	.word	0x00000008
        /*04a0*/ 	.short	0x010a
        /*04a2*/ 	.byte	0x05
	.zero		1


	//   ....[58]....
        /*04a4*/ 	.word	0x000033f0
        /*04a8*/ 	.word	0x000000ff
        /*04ac*/ 	.word	0x00000008
        /*04b0*/ 	.short	0x010a
        /*04b2*/ 	.byte	0x05
	.zero		1


	//   ....[59]....
        /*04b4*/ 	.word	0x000034b0
        /*04b8*/ 	.word	0x000000ff
        /*04bc*/ 	.word	0x00000000
        /*04c0*/ 	.short	0x0101
        /*04c2*/ 	.byte	0x04
	.zero		1


	//   ....[60]....
        /*04c4*/ 	.word	0x00003790
        /*04c8*/ 	.word	0x00000000
        /*04cc*/ 	.word	0x00000070
        /*04d0*/ 	.short	0x010a
        /*04d2*/ 	.byte	0xff
	.zero		1


	//   ....[61]....
        /*04d4*/ 	.word	0x00003850
        /*04d8*/ 	.word	0x00000000
        /*04dc*/ 	.word	0x00000000
        /*04e0*/ 	.short	0x0101
        /*04e2*/ 	.byte	0xff
	.zero		1


	//   ....[62]....
        /*04e4*/ 	.word	0x00003900
        /*04e8*/ 	.word	0x000000ff
        /*04ec*/ 	.word	0x00000000
        /*04f0*/ 	.short	0x010a
        /*04f2*/ 	.byte	0x04
	.zero		1


	//   ....[63]....
        /*04f4*/ 	.word	0x00003910
        /*04f8*/ 	.word	0x000000ff
        /*04fc*/ 	.word	0x000000b0
        /*0500*/ 	.short	0x010a
        /*0502*/ 	.byte	0x13
	.zero		1


	//   ....[64]....
        /*0504*/ 	.word	0x000039d0
        /*0508*/ 	.word	0x000000ff
        /*050c*/ 	.word	0x00000000
        /*0510*/ 	.short	0x010a
        /*0512*/ 	.byte	0x06
	.zero		1


	//   ....[65]....
        /*0514*/ 	.word	0x00003af0
        /*0518*/ 	.word	0x000000ff
        /*051c*/ 	.word	0x00000000
        /*0520*/ 	.short	0x010a
        /*0522*/ 	.byte	0x04
	.zero		1


	//   ....[66]....
        /*0524*/ 	.word	0x00003d10
        /*0528*/ 	.word	0x000000ff
        /*052c*/ 	.word	0x00000000
        /*0530*/ 	.short	0x010a
        /*0532*/ 	.byte	0x04
	.zero		1


	//   ....[67]....
        /*0534*/ 	.word	0x00003da0
        /*0538*/ 	.word	0x000000ff
        /*053c*/ 	.word	0x00000000
        /*0540*/ 	.short	0x010a
        /*0542*/ 	.byte	0x05
	.zero		1


	//   ....[68]....
        /*0544*/ 	.word	0x00003e30
        /*0548*/ 	.word	0x000000ff
        /*054c*/ 	.word	0x00000000
        /*0550*/ 	.short	0x010a
        /*0552*/ 	.byte	0x05
	.zero		1


	//   ....[69]....
        /*0554*/ 	.word	0x00003ed0
        /*0558*/ 	.word	0x00000000
        /*055c*/ 	.word	0x00000000
        /*0560*/ 	.short	0x010a
        /*0562*/ 	.byte	0xff
	.zero		1


	//   ....[70]....
        /*0564*/ 	.word	0x00003f10
        /*0568*/ 	.word	0x00000000
        /*056c*/ 	.word	0x00000000
        /*0570*/ 	.short	0x010a
        /*0572*/ 	.byte	0xff
	.zero		1


	//   ....[71]....
        /*0574*/ 	.word	0x00003f80
        /*0578*/ 	.word	0x000000ff
        /*057c*/ 	.word	0x00000000
        /*0580*/ 	.short	0x0101
        /*0582*/ 	.byte	0x04
	.zero		1


	//   ....[72]....
        /*0584*/ 	.word	0x00003fc0
        /*0588*/ 	.word	0x000000ff
        /*058c*/ 	.word	0x000000f0
        /*0590*/ 	.short	0x010a
        /*0592*/ 	.byte	0x0d
	.zero		1


	//   ....[73]....
        /*0594*/ 	.word	0x00004010
        /*0598*/ 	.word	0x000000ff
        /*059c*/ 	.word	0x00000000
        /*05a0*/ 	.short	0x0101
        /*05a2*/ 	.byte	0x04
	.zero		1


	//   ....[74]....
        /*05a4*/ 	.word	0x00004490
        /*05a8*/ 	.word	0x0000000c
        /*05ac*/ 	.word	0x00000070
        /*05b0*/ 	.short	0x010a
        /*05b2*/ 	.byte	0xff
	.zero		1


	//   ....[75]....
        /*05b4*/ 	.word	0x00004600
        /*05b8*/ 	.word	0x00000000
        /*05bc*/ 	.word	0x00000000
        /*05c0*/ 	.short	0x0101
        /*05c2*/ 	.byte	0xff
	.zero		1


	//   ....[76]....
        /*05c4*/ 	.word	0x00004a90
        /*05c8*/ 	.word	0x000000ff
        /*05cc*/ 	.word	0x00000068
        /*05d0*/ 	.short	0x010a
        /*05d2*/ 	.byte	0x15
	.zero		1


	//   ....[77]....
        /*05d4*/ 	.word	0x00004c10
        /*05d8*/ 	.word	0x000000ff
        /*05dc*/ 	.word	0x00000050
        /*05e0*/ 	.short	0x010a
        /*05e2*/ 	.byte	0x15
	.zero		1


	//   ....[78]....
        /*05e4*/ 	.word	0x00004e00
        /*05e8*/ 	.word	0x000000ff
        /*05ec*/ 	.word	0x00000040
        /*05f0*/ 	.short	0x010b
        /*05f2*/ 	.byte	0x15
	.zero		1


	//   ....[79]....
        /*05f4*/ 	.word	0x00004e10
        /*05f8*/ 	.word	0x000000ff
        /*05fc*/ 	.word	0x00000000
        /*0600*/ 	.short	0x0101
        /*0602*/ 	.byte	0x06
	.zero		1


	//   ....[80]....
        /*0604*/ 	.word	0x00004e20
        /*0608*/ 	.word	0x000000ff
        /*060c*/ 	.word	0x00000058
        /*0610*/ 	.short	0x010a
        /*0612*/ 	.byte	0x15
	.zero		1


	//   ....[81]....
        /*0614*/ 	.word	0x00005060
        /*0618*/ 	.word	0x000000ff
        /*061c*/ 	.word	0x00000048
        /*0620*/ 	.short	0x010b
        /*0622*/ 	.byte	0x15
	.zero		1


	//   ....[82]....
        /*0624*/ 	.word	0x00005070
        /*0628*/ 	.word	0x000000ff
        /*062c*/ 	.word	0x00000000
        /*0630*/ 	.short	0x0101
        /*0632*/ 	.byte	0x25
	.zero		1


	//   ....[83]....
        /*0634*/ 	.word	0x000050b0
        /*0638*/ 	.word	0x000000ff
        /*063c*/ 	.word	0x00000050
        /*0640*/ 	.short	0x010a
        /*0642*/ 	.byte	0x15
	.zero		1


	//   ....[84]....
        /*0644*/ 	.word	0x000050f0
        /*0648*/ 	.word	0x00000000
        /*064c*/ 	.word	0x00000058
        /*0650*/ 	.short	0x010a
        /*0652*/ 	.byte	0xff
	.zero		1


	//   ....[85]....
        /*0654*/ 	.word	0x000053f0
        /*0658*/ 	.word	0x00000003
        /*065c*/ 	.word	0x00000070
        /*0660*/ 	.short	0x010a
        /*0662*/ 	.byte	0xff
	.zero		1


	//   ....[86]....
        /*0664*/ 	.word	0x00005570
        /*0668*/ 	.word	0x00000000
        /*066c*/ 	.word	0x00000000
        /*0670*/ 	.short	0x0101
        /*0672*/ 	.byte	0xff
	.zero		1


	//   ....[87]....
        /*0674*/ 	.word	0x00006080
        /*0678*/ 	.word	0x00000003
        /*067c*/ 	.word	0x00000040
        /*0680*/ 	.short	0x010a
        /*0682*/ 	.byte	0xff
	.zero		1


	//   ....[88]....
        /*0684*/ 	.word	0x000060c0
        /*0688*/ 	.word	0x0000005a
        /*068c*/ 	.word	0x00000090
        /*0690*/ 	.short	0x010a
        /*0692*/ 	.byte	0xff
	.zero		1


	//   ....[89]....
        /*0694*/ 	.word	0x000061f0
        /*0698*/ 	.word	0x00000003
        /*069c*/ 	.word	0x00000040
        /*06a0*/ 	.short	0x010a
        /*06a2*/ 	.byte	0xff
	.zero		1


	//   ....[90]....
        /*06a4*/ 	.word	0x00006330
        /*06a8*/ 	.word	0x00000000
        /*06ac*/ 	.word	0x00000000
        /*06b0*/ 	.short	0x0101
        /*06b2*/ 	.byte	0xff
	.zero		1


	//   ....[91]....
        /*06b4*/ 	.word	0x00006390
        /*06b8*/ 	.word	0x0000005a
        /*06bc*/ 	.word	0x00000090
        /*06c0*/ 	.short	0x010a
        /*06c2*/ 	.byte	0xff
	.zero		1


	//   ....[92]....
        /*06c4*/ 	.word	0x00006f40
        /*06c8*/ 	.word	0x0000006d
        /*06cc*/ 	.word	0x00000040
        /*06d0*/ 	.short	0x010a
        /*06d2*/ 	.byte	0xff
	.zero		1


	//   ....[93]....
        /*06d4*/ 	.word	0x00007000
        /*06d8*/ 	.word	0x0000006d
        /*06dc*/ 	.word	0x00000040
        /*06e0*/ 	.short	0x010a
        /*06e2*/ 	.byte	0xff
	.zero		1


	//   ....[94]....
        /*06e4*/ 	.word	0x00007140
        /*06e8*/ 	.word	0x00000002
        /*06ec*/ 	.word	0x00000000
        /*06f0*/ 	.short	0x0101
        /*06f2*/ 	.byte	0xff
	.zero		1


	//   ....[95]....
        /*06f4*/ 	.word	0x00007420
        /*06f8*/ 	.word	0x0000005a
        /*06fc*/ 	.word	0x00000000
        /*0700*/ 	.short	0x0101
        /*0702*/ 	.byte	0xff
	.zero		1


	//   ....[96]....
        /*0704*/ 	.word	0x00007df0
        /*0708*/ 	.word	0x00000003
        /*070c*/ 	.word	0x000000e0
        /*0710*/ 	.short	0x010a
        /*0712*/ 	.byte	0xff
	.zero		1


	//   ....[97]....
        /*0714*/ 	.word	0x00007e50
        /*0718*/ 	.word	0x00000000
        /*071c*/ 	.word	0x00000020
        /*0720*/ 	.short	0x010a
        /*0722*/ 	.byte	0xff
	.zero		1


	//   ....[98]....
        /*0724*/ 	.word	0x00007eb0
        /*0728*/ 	.word	0x00000000
        /*072c*/ 	.word	0x00000020
        /*0730*/ 	.short	0x010a
        /*0732*/ 	.byte	0xff
	.zero		1


	//   ....[99]....
        /*0734*/ 	.word	0x00007f00
        /*0738*/ 	.word	0x00000003
        /*073c*/ 	.word	0x00000070
        /*0740*/ 	.short	0x010a
        /*0742*/ 	.byte	0xff
	.zero		1


	//   ....[100]....
        /*0744*/ 	.word	0x00007f60
        /*0748*/ 	.word	0x00000000
        /*074c*/ 	.word	0x00000000
        /*0750*/ 	.short	0x010a
        /*0752*/ 	.byte	0xff
	.zero		1


	//   ....[101]....
        /*0754*/ 	.word	0x00007fc0
        /*0758*/ 	.word	0x00000000
        /*075c*/ 	.word	0x00000000
        /*0760*/ 	.short	0x010a
        /*0762*/ 	.byte	0xff
	.zero		1


	//   ....[102]....
        /*0764*/ 	.word	0x00008020
        /*0768*/ 	.word	0x00000000
        /*076c*/ 	.word	0x00000000
        /*0770*/ 	.short	0x010a
        /*0772*/ 	.byte	0xff
	.zero		1


	//   ....[103]....
        /*0774*/ 	.word	0x00008070
        /*0778*/ 	.word	0x00000002
        /*077c*/ 	.word	0x000000d0
        /*0780*/ 	.short	0x010a
        /*0782*/ 	.byte	0xff
	.zero		1


	//   ....[104]....
        /*0784*/ 	.word	0x000080d0
        /*0788*/ 	.word	0x00000002
        /*078c*/ 	.word	0x00000080
        /*0790*/ 	.short	0x010a
        /*0792*/ 	.byte	0xff
	.zero		1


	//   ....[105]....
        /*0794*/ 	.word	0x00008120
        /*0798*/ 	.word	0x00000002
        /*079c*/ 	.word	0x00000070
        /*07a0*/ 	.short	0x010a
        /*07a2*/ 	.byte	0xff
	.zero		1


	//   ....[106]....
        /*07a4*/ 	.word	0x00008180
        /*07a8*/ 	.word	0x00000000
        /*07ac*/ 	.word	0x00000080
        /*07b0*/ 	.short	0x010a
        /*07b2*/ 	.byte	0xff
	.zero		1


	//   ....[107]....
        /*07b4*/ 	.word	0x000081e0
        /*07b8*/ 	.word	0x00000000
        /*07bc*/ 	.word	0x00000008
        /*07c0*/ 	.short	0x010a
        /*07c2*/ 	.byte	0xff
	.zero		1


	//   ....[108]....
        /*07c4*/ 	.word	0x000082c0
        /*07c8*/ 	.word	0x00000000
        /*07cc*/ 	.word	0x00000008
        /*07d0*/ 	.short	0x010a
        /*07d2*/ 	.byte	0xff
	.zero		1


	//   ....[109]....
        /*07d4*/ 	.word	0x00008310
        /*07d8*/ 	.word	0x00000000
        /*07dc*/ 	.word	0x00000070
        /*07e0*/ 	.short	0x010a
        /*07e2*/ 	.byte	0xff
	.zero		1


	//   ....[110]....
        /*07e4*/ 	.word	0x00008370
        /*07e8*/ 	.word	0x00000000
        /*07ec*/ 	.word	0x000000b0
        /*07f0*/ 	.short	0x010a
        /*07f2*/ 	.byte	0xff
	.zero		1


	//   ....[111]....
        /*07f4*/ 	.word	0x000083d0
        /*07f8*/ 	.word	0x00000000
        /*07fc*/ 	.word	0x00000000
        /*0800*/ 	.short	0x010a
        /*0802*/ 	.byte	0xff
	.zero		1


	//   ....[112]....
        /*0804*/ 	.word	0x00008430
        /*0808*/ 	.word	0x00000000
        /*080c*/ 	.word	0x00000000
        /*0810*/ 	.short	0x010a
        /*0812*/ 	.byte	0xff
	.zero		1


	//   ....[113]....
        /*0814*/ 	.word	0x00008490
        /*0818*/ 	.word	0x00000000
        /*081c*/ 	.word	0x00000000
        /*0820*/ 	.short	0x010a
        /*0822*/ 	.byte	0xff
	.zero		1


	//   ....[114]....
        /*0824*/ 	.word	0x000084f0
        /*0828*/ 	.word	0x00000000
        /*082c*/ 	.word	0x00000000
        /*0830*/ 	.short	0x010a
        /*0832*/ 	.byte	0xff
	.zero		1


	//   ....[115]....
        /*0834*/ 	.word	0x00008550
        /*0838*/ 	.word	0x00000000
        /*083c*/ 	.word	0x000000f0
        /*0840*/ 	.short	0x010a
        /*0842*/ 	.byte	0xff
	.zero		1


	//   ....[116]....
        /*0844*/ 	.word	0x000085a0
        /*0848*/ 	.word	0x0000000c
        /*084c*/ 	.word	0x00000070
        /*0850*/ 	.short	0x010a
        /*0852*/ 	.byte	0xff
	.zero		1


	//   ....[117]....
        /*0854*/ 	.word	0x00008600
        /*0858*/ 	.word	0x00000000
        /*085c*/ 	.word	0x00000068
        /*0860*/ 	.short	0x010a
        /*0862*/ 	.byte	0xff
	.zero		1


	//   ....[118]....
        /*0864*/ 	.word	0x00008660
        /*0868*/ 	.word	0x00000000
        /*086c*/ 	.word	0x00000050
        /*0870*/ 	.short	0x010a
        /*0872*/ 	.byte	0xff
	.zero		1


	//   ....[119]....
        /*0874*/ 	.word	0x000086c0
        /*0878*/ 	.word	0x00000000
        /*087c*/ 	.word	0x00000058
        /*0880*/ 	.short	0x010a
        /*0882*/ 	.byte	0xff
	.zero		1


	//   ....[120]....
        /*0884*/ 	.word	0x00008720
        /*0888*/ 	.word	0x00000000
        /*088c*/ 	.word	0x00000050
        /*0890*/ 	.short	0x010a
        /*0892*/ 	.byte	0xff
	.zero		1


	//   ....[121]....
        /*0894*/ 	.word	0x00008770
        /*0898*/ 	.word	0x00000003
        /*089c*/ 	.word	0x00000070
        /*08a0*/ 	.short	0x010a
        /*08a2*/ 	.byte	0xff
	.zero		1


	//   ....[122]....
        /*08a4*/ 	.word	0x000087c0
        /*08a8*/ 	.word	0x00000003
        /*08ac*/ 	.word	0x00000040
        /*08b0*/ 	.short	0x010a
        /*08b2*/ 	.byte	0xff
	.zero		1


	//   ....[123]....
        /*08b4*/ 	.word	0x00008810
        /*08b8*/ 	.word	0x0000005a
        /*08bc*/ 	.word	0x00000090
        /*08c0*/ 	.short	0x010a
        /*08c2*/ 	.byte	0xff
	.zero		1


	//   ....[124]....
        /*08c4*/ 	.word	0x00008860
        /*08c8*/ 	.word	0x0000006d
        /*08cc*/ 	.word	0x00000040
        /*08d0*/ 	.short	0x010a
        /*08d2*/ 	.byte	0xff
	.zero		1


	//----- nvinfo : EIATTR_NUM_MBARRIERS
	.align		4
.L_47:
        /*08d4*/ 	.byte	0x03, 0x38
        /*08d6*/ 	.short	0x001f


	//----- nvinfo : EIATTR_EXIT_INSTR_OFFSETS
	.align		4
        /*08d8*/ 	.byte	0x04, 0x1c
        /*08da*/ 	.short	(.L_49 - .L_48)


	//   ....[0]....
.L_48:
        /*08dc*/ 	.word	0x00002ac0


	//   ....[1]....
        /*08e0*/ 	.word	0x00002fb0


	//   ....[2]....
        /*08e4*/ 	.word	0x00003010


	//   ....[3]....
        /*08e8*/ 	.word	0x00004240


	//   ....[4]....
        /*08ec*/ 	.word	0x00005120


	//   ....[5]....
        /*08f0*/ 	.word	0x00005160


	//   ....[6]....
        /*08f4*/ 	.word	0x00007de0


	//----- nvinfo : EIATTR_MAX_THREADS
	.align		4
.L_49:
        /*08f8*/ 	.byte	0x04, 0x05
        /*08fa*/ 	.short	(.L_51 - .L_50)
.L_50:
        /*08fc*/ 	.word	0x00000100
        /*0900*/ 	.word	0x00000001
        /*0904*/ 	.word	0x00000001


	//----- nvinfo : EIATTR_CRS_STACK_SIZE
	.align		4
.L_51:
        /*0908*/ 	.byte	0x04, 0x1e
        /*090a*/ 	.short	(.L_53 - .L_52)
.L_52:
        /*090c*/ 	.word	0x00000000


	//----- nvinfo : EIATTR_CBANK_PARAM_SIZE
	.align		4
.L_53:
        /*0910*/ 	.byte	0x03, 0x19
        /*0912*/ 	.short	0x0800


	//----- nvinfo : EIATTR_PARAM_CBANK
	.align		4
        /*0914*/ 	.byte	0x04, 0x0a
        /*0916*/ 	.short	(.L_55 - .L_54)
	.align		4
.L_54:
        /*0918*/ 	.word	index@(.nv.constant0._ZN7cutlass13device_kernelINS_4gemm6kernel13GemmUniversalIN4cute5tupleIJiiiiEEENS1_10collective13CollectiveMmaINS1_35MainloopSm100TmaUmmaWarpSpecializedILi4ELi2ELi4ENS5_IJNS4_1CILi2EEESB_NSA_ILi1EEEEEEEENS5_IJNSA_ILi128EEESF_NSA_ILi32EEEEEENS_12float_e5m2_tENS5_IJlSC_lEEESI_SJ_NS4_8TiledMMAINS4_8MMA_AtomIJNS4_10MMA_TraitsINS4_25SM100_MMA_F8F6F4_2x1SM_SSEJSI_SI_fSF_SF_NS4_17integral_constantINS4_4UMMA5MajorELSQ_0EEESR_NSO_INSP_7ScaleInELSS_0EEEST_EEEEEENS4_6LayoutINS5_IJSC_SC_SC_EEENS5_IJNSA_ILi0EEESY_SY_EEEEENS5_IJNS4_10UnderscoreES11_S11_EEEEENS4_28SM100_TMA_2SM_LOAD_MULTICASTENS4_14ComposedLayoutINS4_7SwizzleILi1ELi4ELi3EEENS4_18smem_ptr_flag_bitsILi8EEENSW_INS5_IJNSA_ILi8EEESG_EEENS5_IJSG_SC_EEEEEEEvNS4_8identityENS4_18SM100_TMA_2SM_LOADES1E_vS1F_EENS_8epilogue10collective18CollectiveEpilogueINS1I_23Sm100TmaWarpSpecializedILi2ELi2ELi32ELb0ELb0EEEJNS5_IJNSA_ILi64EEESF_SG_EEENS5_IJNSW_IS1N_SC_EENSW_INS5_IJSG_SB_EEENS5_IJSC_S1N_EEEEEEEESI_SJ_SI_SJ_NS1I_6fusion15FusionCallbacksIS1M_NS1U_17LinearCombinationISI_fSI_fLNS_15FloatRoundStyleE2EEES1O_S1T_JEEENS4_5SM1004TMEM4LOAD26SM100_TMEM_LOAD_32dp32b32xENS4_13SM90_TMA_LOADES1E_NS4_39AutoVectorizingCopyWithAssumedAlignmentILi128EEENS4_14SM90_TMA_STOREES1E_S26_S26_EEEvvEEEEvNT_6ParamsE)
        /*091c*/ 	.short	0x0380
        /*091e*/ 	.short	0x0800


	//----- nvinfo : EIATTR_SW_WAR
	.align		4
.L_55:
        /*0920*/ 	.byte	0x04, 0x36
        /*0922*/ 	.short	(.L_57 - .L_56)
.L_56:
        /*0924*/ 	.word	0x00000008
.L_57:


//--------------------- .nv.callgraph             --------------------------
	.section	.nv.callgraph,"",@"SHT_CUDA_CALLGRAPH"
	.align	4
	.sectionentsize	8
	.align		4
        /*0000*/ 	.word	0x00000000
	.align		4
        /*0004*/ 	.word	0xffffffff
	.align		4
        /*0008*/ 	.word	index@(_ZN7cutlass13device_kernelINS_4gemm6kernel13GemmUniversalIN4cute5tupleIJiiiiEEENS1_10collective13CollectiveMmaINS1_35MainloopSm100TmaUmmaWarpSpecializedILi4ELi2ELi4ENS5_IJNS4_1CILi2EEESB_NSA_ILi1EEEEEEEENS5_IJNSA_ILi128EEESF_NSA_ILi32EEEEEENS_12float_e5m2_tENS5_IJlSC_lEEESI_SJ_NS4_8TiledMMAINS4_8MMA_AtomIJNS4_10MMA_TraitsINS4_25SM100_MMA_F8F6F4_2x1SM_SSEJSI_SI_fSF_SF_NS4_17integral_constantINS4_4UMMA5MajorELSQ_0EEESR_NSO_INSP_7ScaleInELSS_0EEEST_EEEEEENS4_6LayoutINS5_IJSC_SC_SC_EEENS5_IJNSA_ILi0EEESY_SY_EEEEENS5_IJNS4_10UnderscoreES11_S11_EEEEENS4_28SM100_TMA_2SM_LOAD_MULTICASTENS4_14ComposedLayoutINS4_7SwizzleILi1ELi4ELi3EEENS4_18smem_ptr_flag_bitsILi8EEENSW_INS5_IJNSA_ILi8EEESG_EEENS5_IJSG_SC_EEEEEEEvNS4_8identityENS4_18SM100_TMA_2SM_LOADES1E_vS1F_EENS_8epilogue10collective18CollectiveEpilogueINS1I_23Sm100TmaWarpSpecializedILi2ELi2ELi32ELb0ELb0EEEJNS5_IJNSA_ILi64EEESF_SG_EEENS5_IJNSW_IS1N_SC_EENSW_INS5_IJSG_SB_EEENS5_IJSC_S1N_EEEEEEEESI_SJ_SI_SJ_NS1I_6fusion15FusionCallbacksIS1M_NS1U_17LinearCombinationISI_fSI_fLNS_15FloatRoundStyleE2EEES1O_S1T_JEEENS4_5SM1004TMEM4LOAD26SM100_TMEM_LOAD_32dp32b32xENS4_13SM90_TMA_LOADES1E_NS4_39AutoVectorizingCopyWithAssumedAlignmentILi128EEENS4_14SM90_TMA_STOREES1E_S26_S26_EEEvvEEEEvNT_6ParamsE)
	.align		4
        /*000c*/ 	.word	index@(__assertfail)
	.align		4
        /*0010*/ 	.word	0x00000000
	.align		4
        /*0014*/ 	.word	0xfffffffe
	.align		4
        /*0018*/ 	.word	0x00000000
	.align		4
        /*001c*/ 	.word	0xfffffffd
	.align		4
        /*0020*/ 	.word	0x00000000
	.align		4
        /*0024*/ 	.word	0xfffffffc


//--------------------- .nv.constant4             --------------------------
	.section	.nv.constant4,"a",@progbits
	.align	8
	.align		8
.nv.constant4:
        /*0000*/ 	.dword	__assertfail
	.align		8
        /*0008*/ 	.dword	__unnamed_1
	.align		8
        /*0010*/ 	.dword	__unnamed_2
	.align		8
        /*0018*/ 	.dword	_ZN40_INTERNAL_e715d668_4_k_cu_f9d08be1_100354cuda3std3__45__cpo5beginE
	.align		8
        /*0020*/ 	.dword	_ZN40_INTERNAL_e715d668_4_k_cu_f9d08be1_100354cuda3std3__45__cpo3endE
	.align		8
        /*0028*/ 	.dword	_ZN40_INTERNAL_e715d668_4_k_cu_f9d08be1_100354cuda3std3__45__cpo6cbeginE
	.align		8
        /*0030*/ 	.dword	_ZN40_INTERNAL_e715d668_4_k_cu_f9d08be1_100354cuda3std3__45__cpo4cendE
	.align		8
        /*0038*/ 	.dword	_ZN40_INTERNAL_e715d668_4_k_cu_f9d08be1_100354cuda3std3__442_GLOBAL__N__e715d668_4_k_cu_f9d08be1_100356ignoreE
	.align		8
        /*0040*/ 	.dword	_ZN40_INTERNAL_e715d668_4_k_cu_f9d08be1_100354cuda3std3__419piecewise_constructE
	.align		8
        /*0048*/ 	.dword	_ZN40_INTERNAL_e715d668_4_k_cu_f9d08be1_100354cuda3std3__48in_placeE
	.align		8
        /*0050*/ 	.dword	_ZN40_INTERNAL_e715d668_4_k_cu_f9d08be1_100354cuda3std6ranges3__45__cpo4swapE
	.align		8
        /*0058*/ 	.dword	_ZN40_INTERNAL_e715d668_4_k_cu_f9d08be1_100354cuda3std6ranges3__45__cpo9iter_moveE
	.align		8
        /*0060*/ 	.dword	_ZN40_INTERNAL_e715d668_4_k_cu_f9d08be1_100354cute7productE
	.align		8
        /*0068*/ 	.dword	_ZN40_INTERNAL_e715d668_4_k_cu_f9d08be1_100354cute1_E
	.align		8
        /*0070*/ 	.dword	$str$25
	.align		8
        /*0078*/ 	.dword	$str$26
	.align		8
        /*0080*/ 	.dword	$str$27
	.align		8
        /*0088*/ 	.dword	$str$28


//--------------------- .text._ZN7cutlass13device_kernelINS_4gemm6kernel13GemmUniversalIN4cute5tupleIJiiiiEEENS1_10collective13CollectiveMmaINS1_35MainloopSm100TmaUmmaWarpSpecializedILi4ELi2ELi4ENS5_IJNS4_1CILi2EEESB_NSA_ILi1EEEEEEEENS5_IJNSA_ILi128EEESF_NSA_ILi32EEEEEENS_12float_e5m2_tENS5_IJlSC_lEEESI_SJ_NS4_8TiledMMAINS4_8MMA_AtomIJNS4_10MMA_TraitsINS4_25SM100_MMA_F8F6F4_2x1SM_SSEJSI_SI_fSF_SF_NS4_17integral_constantINS4_4UMMA5MajorELSQ_0EEESR_NSO_INSP_7ScaleInELSS_0EEEST_EEEEEENS4_6LayoutINS5_IJSC_SC_SC_EEENS5_IJNSA_ILi0EEESY_SY_EEEEENS5_IJNS4_10UnderscoreES11_S11_EEEEENS4_28SM100_TMA_2SM_LOAD_MULTICASTENS4_14ComposedLayoutINS4_7SwizzleILi1ELi4ELi3EEENS4_18smem_ptr_flag_bitsILi8EEENSW_INS5_IJNSA_ILi8EEESG_EEENS5_IJSG_SC_EEEEEEEvNS4_8identityENS4_18SM100_TMA_2SM_LOADES1E_vS1F_EENS_8epilogue10collective18CollectiveEpilogueINS1I_23Sm100TmaWarpSpecializedILi2ELi2ELi32ELb0ELb0EEEJNS5_IJNSA_ILi64EEESF_SG_EEENS5_IJNSW_IS1N_SC_EENSW_INS5_IJSG_SB_EEENS5_IJSC_S1N_EEEEEEEESI_SJ_SI_SJ_NS1I_6fusion15FusionCallbacksIS1M_NS1U_17LinearCombinationISI_fSI_fLNS_15FloatRoundStyleE2EEES1O_S1T_JEEENS4_5SM1004TMEM4LOAD26SM100_TMEM_LOAD_32dp32b32xENS4_13SM90_TMA_LOADES1E_NS4_39AutoVectorizingCopyWithAssumedAlignmentILi128EEENS4_14SM90_TMA_STOREES1E_S26_S26_EEEvvEEEEvNT_6ParamsE --------------------------
	.section	.text._ZN7cutlass13device_kernelINS_4gemm6kernel13GemmUniversalIN4cute5tupleIJiiiiEEENS1_10collective13CollectiveMmaINS1_35MainloopSm100TmaUmmaWarpSpecializedILi4ELi2ELi4ENS5_IJNS4_1CILi2EEESB_NSA_ILi1EEEEEEEENS5_IJNSA_ILi128EEESF_NSA_ILi32EEEEEENS_12float_e5m2_tENS5_IJlSC_lEEESI_SJ_NS4_8TiledMMAINS4_8MMA_AtomIJNS4_10MMA_TraitsINS4_25SM100_MMA_F8F6F4_2x1SM_SSEJSI_SI_fSF_SF_NS4_17integral_constantINS4_4UMMA5MajorELSQ_0EEESR_NSO_INSP_7ScaleInELSS_0EEEST_EEEEEENS4_6LayoutINS5_IJSC_SC_SC_EEENS5_IJNSA_ILi0EEESY_SY_EEEEENS5_IJNS4_10UnderscoreES11_S11_EEEEENS4_28SM100_TMA_2SM_LOAD_MULTICASTENS4_14ComposedLayoutINS4_7SwizzleILi1ELi4ELi3EEENS4_18smem_ptr_flag_bitsILi8EEENSW_INS5_IJNSA_ILi8EEESG_EEENS5_IJSG_SC_EEEEEEEvNS4_8identityENS4_18SM100_TMA_2SM_LOADES1E_vS1F_EENS_8epilogue10collective18CollectiveEpilogueINS1I_23Sm100TmaWarpSpecializedILi2ELi2ELi32ELb0ELb0EEEJNS5_IJNSA_ILi64EEESF_SG_EEENS5_IJNSW_IS1N_SC_EENSW_INS5_IJSG_SB_EEENS5_IJSC_S1N_EEEEEEEESI_SJ_SI_SJ_NS1I_6fusion15FusionCallbacksIS1M_NS1U_17LinearCombinationISI_fSI_fLNS_15FloatRoundStyleE2EEES1O_S1T_JEEENS4_5SM1004TMEM4LOAD26SM100_TMEM_LOAD_32dp32b32xENS4_13SM90_TMA_LOADES1E_NS4_39AutoVectorizingCopyWithAssumedAlignmentILi128EEENS4_14SM90_TMA_STOREES1E_S26_S26_EEEvvEEEEvNT_6ParamsE,"ax",@progbits
	.align	128
.text._ZN7cutlass13device_kernelINS_4gemm6kernel13GemmUniversalIN4cute5tupleIJiiiiEEENS1_10collective13CollectiveMmaINS1_35MainloopSm100TmaUmmaWarpSpecializedILi4ELi2ELi4ENS5_IJNS4_1CILi2EEESB_NSA_ILi1EEEEEEEENS5_IJNSA_ILi128EEESF_NSA_ILi32EEEEEENS_12float_e5m2_tENS5_IJlSC_lEEESI_SJ_NS4_8TiledMMAINS4_8MMA_AtomIJNS4_10MMA_TraitsINS4_25SM100_MMA_F8F6F4_2x1SM_SSEJSI_SI_fSF_SF_NS4_17integral_constantINS4_4UMMA5MajorELSQ_0EEESR_NSO_INSP_7ScaleInELSS_0EEEST_EEEEEENS4_6LayoutINS5_IJSC_SC_SC_EEENS5_IJNSA_ILi0EEESY_SY_EEEEENS5_IJNS4_10UnderscoreES11_S11_EEEEENS4_28SM100_TMA_2SM_LOAD_MULTICASTENS4_14ComposedLayoutINS4_7SwizzleILi1ELi4ELi3EEENS4_18smem_ptr_flag_bitsILi8EEENSW_INS5_IJNSA_ILi8EEESG_EEENS5_IJSG_SC_EEEEEEEvNS4_8identityENS4_18SM100_TMA_2SM_LOADES1E_vS1F_EENS_8epilogue10collective18CollectiveEpilogueINS1I_23Sm100TmaWarpSpecializedILi2ELi2ELi32ELb0ELb0EEEJNS5_IJNSA_ILi64EEESF_SG_EEENS5_IJNSW_IS1N_SC_EENSW_INS5_IJSG_SB_EEENS5_IJSC_S1N_EEEEEEEESI_SJ_SI_SJ_NS1I_6fusion15FusionCallbacksIS1M_NS1U_17LinearCombinationISI_fSI_fLNS_15FloatRoundStyleE2EEES1O_S1T_JEEENS4_5SM1004TMEM4LOAD26SM100_TMEM_LOAD_32dp32b32xENS4_13SM90_TMA_LOADES1E_NS4_39AutoVectorizingCopyWithAssumedAlignmentILi128EEENS4_14SM90_TMA_STOREES1E_S26_S26_EEEvvEEEEvNT_6ParamsE:
        .type           _ZN7cutlass13device_kernelINS_4gemm6kernel13GemmUniversalIN4cute5tupleIJiiiiEEENS1_10collective13CollectiveMmaINS1_35MainloopSm100TmaUmmaWarpSpecializedILi4ELi2ELi4ENS5_IJNS4_1CILi2EEESB_NSA_ILi1EEEEEEEENS5_IJNSA_ILi128EEESF_NSA_ILi32EEEEEENS_12float_e5m2_tENS5_IJlSC_lEEESI_SJ_NS4_8TiledMMAINS4_8MMA_AtomIJNS4_10MMA_TraitsINS4_25SM100_MMA_F8F6F4_2x1SM_SSEJSI_SI_fSF_SF_NS4_17integral_constantINS4_4UMMA5MajorELSQ_0EEESR_NSO_INSP_7ScaleInELSS_0EEEST_EEEEEENS4_6LayoutINS5_IJSC_SC_SC_EEENS5_IJNSA_ILi0EEESY_SY_EEEEENS5_IJNS4_10UnderscoreES11_S11_EEEEENS4_28SM100_TMA_2SM_LOAD_MULTICASTENS4_14ComposedLayoutINS4_7SwizzleILi1ELi4ELi3EEENS4_18smem_ptr_flag_bitsILi8EEENSW_INS5_IJNSA_ILi8EEESG_EEENS5_IJSG_SC_EEEEEEEvNS4_8identityENS4_18SM100_TMA_2SM_LOADES1E_vS1F_EENS_8epilogue10collective18CollectiveEpilogueINS1I_23Sm100TmaWarpSpecializedILi2ELi2ELi32ELb0ELb0EEEJNS5_IJNSA_ILi64EEESF_SG_EEENS5_IJNSW_IS1N_SC_EENSW_INS5_IJSG_SB_EEENS5_IJSC_S1N_EEEEEEEESI_SJ_SI_SJ_NS1I_6fusion15FusionCallbacksIS1M_NS1U_17LinearCombinationISI_fSI_fLNS_15FloatRoundStyleE2EEES1O_S1T_JEEENS4_5SM1004TMEM4LOAD26SM100_TMEM_LOAD_32dp32b32xENS4_13SM90_TMA_LOADES1E_NS4_39AutoVectorizingCopyWithAssumedAlignmentILi128EEENS4_14SM90_TMA_STOREES1E_S26_S26_EEEvvEEEEvNT_6ParamsE,@function
        .size           _ZN7cutlass13device_kernelINS_4gemm6kernel13GemmUniversalIN4cute5tupleIJiiiiEEENS1_10collective13CollectiveMmaINS1_35MainloopSm100TmaUmmaWarpSpecializedILi4ELi2ELi4ENS5_IJNS4_1CILi2EEESB_NSA_ILi1EEEEEEEENS5_IJNSA_ILi128EEESF_NSA_ILi32EEEEEENS_12float_e5m2_tENS5_IJlSC_lEEESI_SJ_NS4_8TiledMMAINS4_8MMA_AtomIJNS4_10MMA_TraitsINS4_25SM100_MMA_F8F6F4_2x1SM_SSEJSI_SI_fSF_SF_NS4_17integral_constantINS4_4UMMA5MajorELSQ_0EEESR_NSO_INSP_7ScaleInELSS_0EEEST_EEEEEENS4_6LayoutINS5_IJSC_SC_SC_EEENS5_IJNSA_ILi0EEESY_SY_EEEEENS5_IJNS4_10UnderscoreES11_S11_EEEEENS4_28SM100_TMA_2SM_LOAD_MULTICASTENS4_14ComposedLayoutINS4_7SwizzleILi1ELi4ELi3EEENS4_18smem_ptr_flag_bitsILi8EEENSW_INS5_IJNSA_ILi8EEESG_EEENS5_IJSG_SC_EEEEEEEvNS4_8identityENS4_18SM100_TMA_2SM_LOADES1E_vS1F_EENS_8epilogue10collective18CollectiveEpilogueINS1I_23Sm100TmaWarpSpecializedILi2ELi2ELi32ELb0ELb0EEEJNS5_IJNSA_ILi64EEESF_SG_EEENS5_IJNSW_IS1N_SC_EENSW_INS5_IJSG_SB_EEENS5_IJSC_S1N_EEEEEEEESI_SJ_SI_SJ_NS1I_6fusion15FusionCallbacksIS1M_NS1U_17LinearCombinationISI_fSI_fLNS_15FloatRoundStyleE2EEES1O_S1T_JEEENS4_5SM1004TMEM4LOAD26SM100_TMEM_LOAD_32dp32b32xENS4_13SM90_TMA_LOADES1E_NS4_39AutoVectorizingCopyWithAssumedAlignmentILi128EEENS4_14SM90_TMA_STOREES1E_S26_S26_EEEvvEEEEvNT_6ParamsE,(.L_x_163 - _ZN7cutlass13device_kernelINS_4gemm6kernel13GemmUniversalIN4cute5tupleIJiiiiEEENS1_10collective13CollectiveMmaINS1_35MainloopSm100TmaUmmaWarpSpecializedILi4ELi2ELi4ENS5_IJNS4_1CILi2EEESB_NSA_ILi1EEEEEEEENS5_IJNSA_ILi128EEESF_NSA_ILi32EEEEEENS_12float_e5m2_tENS5_IJlSC_lEEESI_SJ_NS4_8TiledMMAINS4_8MMA_AtomIJNS4_10MMA_TraitsINS4_25SM100_MMA_F8F6F4_2x1SM_SSEJSI_SI_fSF_SF_NS4_17integral_constantINS4_4UMMA5MajorELSQ_0EEESR_NSO_INSP_7ScaleInELSS_0EEEST_EEEEEENS4_6LayoutINS5_IJSC_SC_SC_EEENS5_IJNSA_ILi0EEESY_SY_EEEEENS5_IJNS4_10UnderscoreES11_S11_EEEEENS4_28SM100_TMA_2SM_LOAD_MULTICASTENS4_14ComposedLayoutINS4_7SwizzleILi1ELi4ELi3EEENS4_18smem_ptr_flag_bitsILi8EEENSW_INS5_IJNSA_ILi8EEESG_EEENS5_IJSG_SC_EEEEEEEvNS4_8identityENS4_18SM100_TMA_2SM_LOADES1E_vS1F_EENS_8epilogue10collective18CollectiveEpilogueINS1I_23Sm100TmaWarpSpecializedILi2ELi2ELi32ELb0ELb0EEEJNS5_IJNSA_ILi64EEESF_SG_EEENS5_IJNSW_IS1N_SC_EENSW_INS5_IJSG_SB_EEENS5_IJSC_S1N_EEEEEEEESI_SJ_SI_SJ_NS1I_6fusion15FusionCallbacksIS1M_NS1U_17LinearCombinationISI_fSI_fLNS_15FloatRoundStyleE2EEES1O_S1T_JEEENS4_5SM1004TMEM4LOAD26SM100_TMEM_LOAD_32dp32b32xENS4_13SM90_TMA_LOADES1E_NS4_39AutoVectorizingCopyWithAssumedAlignmentILi128EEENS4_14SM90_TMA_STOREES1E_S26_S26_EEEvvEEEEvNT_6ParamsE)
        .other          _ZN7cutlass13device_kernelINS_4gemm6kernel13GemmUniversalIN4cute5tupleIJiiiiEEENS1_10collective13CollectiveMmaINS1_35MainloopSm100TmaUmmaWarpSpecializedILi4ELi2ELi4ENS5_IJNS4_1CILi2EEESB_NSA_ILi1EEEEEEEENS5_IJNSA_ILi128EEESF_NSA_ILi32EEEEEENS_12float_e5m2_tENS5_IJlSC_lEEESI_SJ_NS4_8TiledMMAINS4_8MMA_AtomIJNS4_10MMA_TraitsINS4_25SM100_MMA_F8F6F4_2x1SM_SSEJSI_SI_fSF_SF_NS4_17integral_constantINS4_4UMMA5MajorELSQ_0EEESR_NSO_INSP_7ScaleInELSS_0EEEST_EEEEEENS4_6LayoutINS5_IJSC_SC_SC_EEENS5_IJNSA_ILi0EEESY_SY_EEEEENS5_IJNS4_10UnderscoreES11_S11_EEEEENS4_28SM100_TMA_2SM_LOAD_MULTICASTENS4_14ComposedLayoutINS4_7SwizzleILi1ELi4ELi3EEENS4_18smem_ptr_flag_bitsILi8EEENSW_INS5_IJNSA_ILi8EEESG_EEENS5_IJSG_SC_EEEEEEEvNS4_8identityENS4_18SM100_TMA_2SM_LOADES1E_vS1F_EENS_8epilogue10collective18CollectiveEpilogueINS1I_23Sm100TmaWarpSpecializedILi2ELi2ELi32ELb0ELb0EEEJNS5_IJNSA_ILi64EEESF_SG_EEENS5_IJNSW_IS1N_SC_EENSW_INS5_IJSG_SB_EEENS5_IJSC_S1N_EEEEEEEESI_SJ_SI_SJ_NS1I_6fusion15FusionCallbacksIS1M_NS1U_17LinearCombinationISI_fSI_fLNS_15FloatRoundStyleE2EEES1O_S1T_JEEENS4_5SM1004TMEM4LOAD26SM100_TMEM_LOAD_32dp32b32xENS4_13SM90_TMA_LOADES1E_NS4_39AutoVectorizingCopyWithAssumedAlignmentILi128EEENS4_14SM90_TMA_STOREES1E_S26_S26_EEEvvEEEEvNT_6ParamsE,@"STO_CUDA_ENTRY STV_DEFAULT"
_ZN7cutlass13device_kernelINS_4gemm6kernel13GemmUniversalIN4cute5tupleIJiiiiEEENS1_10collective13CollectiveMmaINS1_35MainloopSm100TmaUmmaWarpSpecializedILi4ELi2ELi4ENS5_IJNS4_1CILi2EEESB_NSA_ILi1EEEEEEEENS5_IJNSA_ILi128EEESF_NSA_ILi32EEEEEENS_12float_e5m2_tENS5_IJlSC_lEEESI_SJ_NS4_8TiledMMAINS4_8MMA_AtomIJNS4_10MMA_TraitsINS4_25SM100_MMA_F8F6F4_2x1SM_SSEJSI_SI_fSF_SF_NS4_17integral_constantINS4_4UMMA5MajorELSQ_0EEESR_NSO_INSP_7ScaleInELSS_0EEEST_EEEEEENS4_6LayoutINS5_IJSC_SC_SC_EEENS5_IJNSA_ILi0EEESY_SY_EEEEENS5_IJNS4_10UnderscoreES11_S11_EEEEENS4_28SM100_TMA_2SM_LOAD_MULTICASTENS4_14ComposedLayoutINS4_7SwizzleILi1ELi4ELi3EEENS4_18smem_ptr_flag_bitsILi8EEENSW_INS5_IJNSA_ILi8EEESG_EEENS5_IJSG_SC_EEEEEEEvNS4_8identityENS4_18SM100_TMA_2SM_LOADES1E_vS1F_EENS_8epilogue10collective18CollectiveEpilogueINS1I_23Sm100TmaWarpSpecializedILi2ELi2ELi32ELb0ELb0EEEJNS5_IJNSA_ILi64EEESF_SG_EEENS5_IJNSW_IS1N_SC_EENSW_INS5_IJSG_SB_EEENS5_IJSC_S1N_EEEEEEEESI_SJ_SI_SJ_NS1I_6fusion15FusionCallbacksIS1M_NS1U_17LinearCombinationISI_fSI_fLNS_15FloatRoundStyleE2EEES1O_S1T_JEEENS4_5SM1004TMEM4LOAD26SM100_TMEM_LOAD_32dp32b32xENS4_13SM90_TMA_LOADES1E_NS4_39AutoVectorizingCopyWithAssumedAlignmentILi128EEENS4_14SM90_TMA_STOREES1E_S26_S26_EEEvvEEEEvNT_6ParamsE:
[----:B------:R-:W1:Y:S01]  /*0000*/  LDC R1, c[0x0][0x37c] ;  /* 0x0000df00ff017b82 */ /* 0x000e620000000800 */
[----:B------:R-:W2:Y:S01]  /*0010*/  S2R R97, SR_TID.X ;  /* 0x0000000000617919 */ /* 0x000ea20000002100 */
[----:B------:R-:W3:Y:S06]  /*0020*/  LDCU.64 UR8, c[0x0][0x890] ;  /* 0x00011200ff0877ac */ /* 0x000eec0008000a00 */
[----:B------:R-:W4:Y:S01]  /*0030*/  S2UR UR46, SR_CgaCtaId ;  /* 0x00000000002e79c3 */ /* 0x000f220000008800 */
[----:B------:R-:W-:Y:S02]  /*0040*/  PRMT R86, RZ, 0x7610, R86 ;  /* 0x00007610ff567816 */ /* 0x000fe40000000056 */
[----:B------:R-:W-:Y:S01]  /*0050*/  ELECT P1, URZ, PT ;  /* 0x0000000000ff782f */ /* 0x000fe20003820000 */
[----:B---3--:R-:W-:-:S04]  /*0060*/  UISETP.NE.U32.AND UP0, UPT, UR8, URZ, UPT ;  /* 0x000000ff0800728c */ /* 0x008fc8000bf05070 */
[----:B------:R-:W-:Y:S02]  /*0070*/  UISETP.NE.AND.EX UP0, UPT, UR9, URZ, UPT, UP0 ;  /* 0x000000ff0900728c */ /* 0x000fe4000bf05300 */
[----:B----4-:R-:W-:Y:S02]  /*0080*/  ULOP3.LUT UR27, UR46, 0x1, URZ, 0xc0, !UPT ;  /* 0x000000012e1b7892 */ /* 0x010fe4000f8ec0ff */
[----:B------:R-:W-:Y:S01]  /*0090*/  ULOP3.LUT UR28, UR46, 0x1, URZ, 0x3c, !UPT ;  /* 0x000000012e1c7892 */ /* 0x000fe2000f8e3cff */
[----:B--2---:R-:W-:-:S05]  /*00a0*/  SHF.R.U32.HI R87, RZ, 0x5, R97 ;  /* 0x00000005ff577819 */ /* 0x004fca0000011661 */
[----:B------:R-:W2:Y:S02]  /*00b0*/  SHFL.IDX PT, R0, R87, RZ, 0x1f ;  /* 0x00001fff57007589 */ /* 0x000ea400000e0000 */
[----:B--2---:R-:W-:Y:S01]  /*00c0*/  R2UR UR25, R0 ;  /* 0x00000000001972ca */ /* 0x004fe200000e0000 */
[----:B-1----:R-:W-:-:S14]  /*00d0*/  BRA.U UP0, `(.L_x_0) ;  /* 0x0000000100307547 */ /* 0x002fdc000b800000 */
[----:B------:R-:W1:Y:S02]  /*00e0*/  LDCU.64 UR4, c[0x0][0x888] ;  /* 0x00011100ff0477ac */ /* 0x000e640008000a00 */
[----:B-1----:R-:W-:-:S04]  /*00f0*/  UISETP.NE.U32.AND UP0, UPT, UR4, URZ, UPT ;  /* 0x000000ff0400728c */ /* 0x002fc8000bf05070 */
[----:B------:R-:W-:-:S09]  /*0100*/  UISETP.NE.AND.EX UP0, UPT, UR5, URZ, UPT, UP0 ;  /* 0x000000ff0500728c */ /* 0x000fd2000bf05300 */
[----:B------:R-:W-:Y:S05]  /*0110*/  BRA.U !UP0, `(.L_x_1) ;  /* 0x0000000108147547 */ /* 0x000fea000b800000 */
[----:B------:R-:W1:Y:S01]  /*0120*/  LDC.64 R2, c[0x0][0x888] ;  /* 0x00022200ff027b82 */ /* 0x000e620000000a00 */
[----:B------:R-:W1:Y:S02]  /*0130*/  LDCU.64 UR4, c[0x0][0x358] ;  /* 0x00006b00ff0477ac */ /* 0x000e640008000a00 */
[----:B-1----:R1:W5:Y:S01]  /*0140*/  LDG.E R41, desc[UR4][R2.64] ;  /* 0x0000000402297981 */ /* 0x002362000c1e1900 */
[----:B------:R-:W-:Y:S01]  /*0150*/  HFMA2 R86, -RZ, RZ, 0, 5.9604644775390625e-08 ;  /* 0x00000001ff567431 */ /* 0x000fe200000001ff */
[----:B------:R-:W-:Y:S05]  /*0160*/  BRA `(.L_x_0) ;  /* 0x00000000000c7947 */ /* 0x000fea0003800000 */
.L_x_1:
[----:B------:R-:W1:Y:S01]  /*0170*/  LDCU UR4, c[0x0][0x880] ;  /* 0x00011000ff0477ac */ /* 0x000e620008000800 */
[----:B------:R-:W-:Y:S01]  /*0180*/  HFMA2 R86, -RZ, RZ, 0, 5.9604644775390625e-08 ;  /* 0x00000001ff567431 */ /* 0x000fe200000001ff */
[----:B-1----:R-:W-:-:S07]  /*0190*/  MOV R41, UR4 ;  /* 0x0000000400297c02 */ /* 0x002fce0008000f00 */
.L_x_0:
[----:B------:R-:W2:Y:S02]  /*01a0*/  LDCU.64 UR4, c[0x0][0x8b0] ;  /* 0x00011600ff0477ac */ /* 0x000ea40008000a00 */
[----:B--2---:R-:W-:-:S04]  /*01b0*/  UISETP.NE.U32.AND UP0, UPT, UR4, URZ, UPT ;  /* 0x000000ff0400728c */ /* 0x004fc8000bf05070 */
[----:B------:R-:W-:-:S09]  /*01c0*/  UISETP.NE.AND.EX UP0, UPT, UR5, URZ, UPT, UP0 ;  /* 0x000000ff0500728c */ /* 0x000fd2000bf05300 */
[----:B------:R-:W-:Y:S05]  /*01d0*/  BRA.U UP0, `(.L_x_2) ;  /* 0x0000000100287547 */ /* 0x000fea000b800000 */
[----:B------:R-:W2:Y:S02]  /*01e0*/  LDCU.64 UR4, c[0x0][0x8a8] ;  /* 0x00011500ff0477ac */ /* 0x000ea40008000a00 */
[----:B--2---:R-:W-:-:S04]  /*01f0*/  UISETP.NE.U32.AND UP0, UPT, UR4, URZ, UPT ;  /* 0x000000ff0400728c */ /* 0x004fc8000bf05070 */
[----:B------:R-:W-:-:S09]  /*0200*/  UISETP.NE.AND.EX UP0, UPT, UR5, URZ, UPT, UP0 ;  /* 0x000000ff0500728c */ /* 0x000fd2000bf05300 */
[----:B------:R-:W-:Y:S05]  /*0210*/  BRA.U !UP0, `(.L_x_3) ;  /* 0x0000000108107547 */ /* 0x000fea000b800000 */
[----:B------:R-:W2:Y:S01]  /*0220*/  LDC.64 R38, c[0x0][0x8a8] ;  /* 0x00022a00ff267b82 */ /* 0x000ea20000000a00 */
[----:B------:R-:W2:Y:S02]  /*0230*/  LDCU.64 UR4, c[0x0][0x358] ;  /* 0x00006b00ff0477ac */ /* 0x000ea40008000a00 */
[----:B--2---:R2:W5:Y:S01]  /*0240*/  LDG.E R38, desc[UR4][R38.64] ;  /* 0x0000000426267981 */ /* 0x004562000c1e1900 */
[----:B------:R-:W-:Y:S05]  /*0250*/  BRA `(.L_x_2) ;  /* 0x0000000000087947 */ /* 0x000fea0003800000 */
.L_x_3:
[----:B------:R-:W2:Y:S02]  /*0260*/  LDCU UR4, c[0x0][0x8a0] ;  /* 0x00011400ff0477ac */ /* 0x000ea40008000800 */
[----:B--2---:R-:W-:Y:S02]  /*0270*/  MOV R38, UR4 ;  /* 0x0000000400267c02 */ /* 0x004fe40008000f00 */
.L_x_2:
[----:B------:R-:W-:Y:S01]  /*0280*/  IMAD.U32 R0, RZ, RZ, UR25 ;  /* 0x00000019ff007e24 */ /* 0x000fe2000f8e00ff */
[----:B------:R-:W-:Y:S04]  /*0290*/  BSSY.RECONVERGENT B0, `(.L_x_4) ;  /* 0x000000c000007945 */ /* 0x000fe80003800200 */
[C---:B------:R-:W-:Y:S02]  /*02a0*/  ISETP.NE.OR P2, PT, R0.reuse, 0x1, !P1 ;  /* 0x000000010000780c */ /* 0x040fe40004f45670 */
[----:B------:R-:W-:-:S11]  /*02b0*/  ISETP.NE.OR P0, PT, R0, 0x3, !P1 ;  /* 0x000000030000780c */ /* 0x000fd60004f05670 */
[----:B------:R-:W-:Y:S05]  /*02c0*/  @P2 BRA `(.L_x_5) ;  /* 0x0000000000202947 */ /* 0x000fea0003800000 */
[----:B------:R-:W3:Y:S02]  /*02d0*/  LDCU.64 UR4, c[0x0][0x348] ;  /* 0x00006900ff0477ac */ /* 0x000ee40008000a00 */
[----:B---3--:R-:W-:Y:S02]  /*02e0*/  UIADD3 UR6, UP1, UPT, UR4, 0x80, URZ ;  /* 0x0000008004067890 */ /* 0x008fe4000ff3e0ff */
[----:B------:R-:W-:Y:S02]  /*02f0*/  UIADD3 UR4, UP0, UPT, UR4, 0x180, URZ ;  /* 0x0000018004047890 */ /* 0x000fe4000ff1e0ff */
[----:B------:R-:W-:Y:S02]  /*0300*/  UIADD3.X UR7, UPT, UPT, URZ, UR5, URZ, UP1, !UPT ;  /* 0x00000005ff077290 */ /* 0x000fe40008ffe4ff */
[----:B------:R-:W-:-:S07]  /*0310*/  UIADD3.X UR5, UPT, UPT, URZ, UR5, URZ, UP0, !UPT ;  /* 0x00000005ff057290 */ /* 0x000fce00087fe4ff */
[----:B------:R3:W-:Y:S02]  /*0320*/  UTMACCTL.PF [UR6] ;  /* 0x00000000060079b9 */ /* 0x0007e40008040000 */
[----:B------:R3:W-:Y:S02]  /*0330*/  UTMACCTL.PF [UR4] ;  /* 0x00000000040079b9 */ /* 0x0007e40008040000 */
[----:B---3--:R-:W-:Y:S01]  /*0340*/  NOP ;  /* 0x0000000000007918 */ /* 0x008fe20000000000 */
.L_x_5:
[----:B------:R-:W-:Y:S05]  /*0350*/  BSYNC.RECONVERGENT B0 ;  /* 0x0000000000007941 */ /* 0x000fea0003800200 */
.L_x_4:
[----:B------:R-:W-:Y:S04]  /*0360*/  BSSY.RECONVERGENT B0, `(.L_x_6) ;  /* 0x000000a000007945 */ /* 0x000fe80003800200 */
        /* <DEDUP_REMOVED lines=9> */
.L_x_7:
[----:B------:R-:W-:Y:S05]  /*0400*/  BSYNC.RECONVERGENT B0 ;  /* 0x0000000000007941 */ /* 0x000fea0003800200 */
.L_x_6:
[----:B------:R-:W3:Y:S01]  /*0410*/  LDCU.64 UR4, c[0x0][0x888] ;  /* 0x00011100ff0477ac */ /* 0x000ee20008000a00 */
[----:B------:R-:W-:Y:S02]  /*0420*/  UISETP.EQ.U32.AND UP1, UPT, UR8, URZ, UPT ;  /* 0x000000ff0800728c */ /* 0x000fe4000bf22070 */
[----:B------:R-:W-:Y:S02]  /*0430*/  UPLOP3.LUT UP3, UPT, UPT, UPT, UPT, 0x80, 0x8 ;  /* 0x000000000008789c */ /* 0x000fe40003f6f070 */
[----:B---3--:R-:W-:-:S04]  /*0440*/  UISETP.NE.U32.AND UP0, UPT, UR4, URZ, UPT ;  /* 0x000000ff0400728c */ /* 0x008fc8000bf05070 */
[----:B------:R-:W-:-:S04]  /*0450*/  UISETP.NE.AND.EX UP0, UPT, UR5, URZ, UPT, UP0 ;  /* 0x000000ff0500728c */ /* 0x000fc8000bf05300 */
[----:B------:R-:W-:-:S04]  /*0460*/  UISETP.EQ.OR.EX UP2, UPT, UR9, URZ, !UP0, UP1 ;  /* 0x000000ff0900728c */ /* 0x000fc8000c742710 */
[----:B------:R-:W-:-:S06]  /*0470*/  UP2UR UR4, UPR, URZ, 0x4 ;  /* 0x00000004ff047883 */ /* 0x000fcc0008000000 */
[----:B------:R-:W-:Y:S01]  /*0480*/  MOV R89, UR4 ;  /* 0x0000000400597c02 */ /* 0x000fe20008000f00 */
[----:B------:R-:W-:Y:S06]  /*0490*/  BRA.U !UP2, `(.L_x_8) ;  /* 0x000000010a207547 */ /* 0x000fec000b800000 */
[----:B------:R-:W-:Y:S01]  /*04a0*/  UISETP.NE.U32.AND UP1, UPT, UR8, URZ, UPT ;  /* 0x000000ff0800728c */ /* 0x000fe2000bf25070 */
[----:B-----5:R-:W-:Y:S01]  /*04b0*/  FSETP.NEU.AND P0, PT, R41, RZ, PT ;  /* 0x000000ff2900720b */ /* 0x020fe20003f0d000 */
[----:B------:R-:W-:Y:S02]  /*04c0*/  USEL UR4, URZ, 0xffffffff, UP0 ;  /* 0xffffffffff047887 */ /* 0x000fe40008000000 */
[----:B------:R-:W-:-:S10]  /*04d0*/  UISETP.NE.AND.EX UP1, UPT, UR9, URZ, UPT, UP1 ;  /* 0x000000ff0900728c */ /* 0x000fd4000bf25310 */
[----:B------:R-:W-:Y:S01]  /*04e0*/  VOTEU.ANY UP0, P0 ;  /* 0x0000000000ff7886 */ /* 0x000fe20000000100 */
[----:B------:R-:W-:-:S04]  /*04f0*/  @!UP1 USEL UR4, URZ, 0xffffffff, UP0 ;  /* 0xffffffffff049887 */ /* 0x000fc80008000000 */
[----:B------:R-:W-:-:S04]  /*0500*/  ULOP3.LUT UR4, UR4, 0x1, URZ, 0xc0, !UPT ;  /* 0x0000000104047892 */ /* 0x000fc8000f8ec0ff */
[----:B------:R-:W-:-:S11]  /*0510*/  UISETP.NE.U32.AND UP3, UPT, UR4, 0x1, UPT ;  /* 0x000000010400788c */ /* 0x000fd6000bf65070 */
.L_x_8:
[----:B------:R-:W3:Y:S01]  /*0520*/  SHFL.IDX PT, R0, R87, RZ, 0x1f ;  /* 0x00001fff57007589 */ /* 0x000ee200000e0000 */
[----:B------:R-:W-:-:S04]  /*0530*/  UISETP.NE.AND UP0, UPT, UR25, 0x2, UPT ;  /* 0x000000021900788c */ /* 0x000fc8000bf05270 */
[----:B------:R-:W-:Y:S02]  /*0540*/  UISETP.EQ.AND UP1, UPT, UR27, URZ, !UP0 ;  /* 0x000000ff1b00728c */ /* 0x000fe4000c722270 */
[----:B------:R-:W-:-:S04]  /*0550*/  USEL UR41, URZ, 0x1, UP0 ;  /* 0x00000001ff297887 */ /* 0x000fc80008000000 */
[----:B------:R-:W-:Y:S02]  /*0560*/  PLOP3.LUT P3, PT, P1, PT, UP1, 0x80, 0x8 ;  /* 0x000000000008781c */ /* 0x000fe40000f6f018 */
[----:B---3--:R-:W-:-:S13]  /*0570*/  ISETP.NE.AND P0, PT, R0, RZ, PT ;  /* 0x000000ff0000720c */ /* 0x008fda0003f05270 */
[----:B------:R-:W-:Y:S05]  /*0580*/  @P0 BRA `(.L_x_9) ;  /* 0x0000000000540947 */ /* 0x000fea0003800000 */
[----:B------:R-:W-:Y:S01]  /*0590*/  UMOV UR4, 0x400 ;  /* 0x0000040000047882 */ /* 0x000fe20000000000 */
[----:B------:R-:W-:Y:S01]  /*05a0*/  UMOV UR8, 0x1 ;  /* 0x0000000100087882 */ /* 0x000fe20000000000 */
[----:B------:R-:W-:Y:S01]  /*05b0*/  UMOV UR6, 0x2 ;  /* 0x0000000200067882 */ /* 0x000fe20000000000 */
[----:B------:R-:W-:Y:S02]  /*05c0*/  ULEA UR4, UR46, UR4, 0x18 ;  /* 0x000000042e047291 */ /* 0x000fe4000f8ec0ff */
[----:B------:R-:W-:-:S04]  /*05d0*/  UIADD3 UR8, UPT, UPT, -UR8, 0x100000, URZ ;  /* 0x0010000008087890 */ /* 0x000fc8000fffe1ff */
[----:B------:R-:W-:Y:S02]  /*05e0*/  USHF.L.U32 UR9, UR8, 0xb, URZ ;  /* 0x0000000b08097899 */ /* 0x000fe400080006ff */
[----:B------:R-:W-:Y:S02]  /*05f0*/  USHF.L.U32 UR8, UR8, 0x1, URZ ;  /* 0x0000000108087899 */ /* 0x000fe400080006ff */
[----:B------:R-:W-:-:S04]  /*0600*/  UIADD3 UR6, UPT, UPT, -UR6, 0x100000, URZ ;  /* 0x0010000006067890 */ /* 0x000fc8000fffe1ff */
[----:B------:R-:W-:Y:S02]  /*0610*/  USHF.L.U32 UR7, UR6, 0xb, URZ ;  /* 0x0000000b06077899 */ /* 0x000fe400080006ff */
[----:B------:R-:W-:Y:S01]  /*0620*/  USHF.L.U32 UR6, UR6, 0x1, URZ ;  /* 0x0000000106067899 */ /* 0x000fe200080006ff */
[----:B------:R-:W-:Y:S01]  /*0630*/  ELECT P0, URZ, PT ;  /* 0x0000000000ff782f */ /* 0x000fe20003800000 */
[----:B------:R-:W3:Y:S02]  /*0640*/  FENCE.VIEW.ASYNC.S ;  /* 0x00000000000073c6 */ /* 0x000ee40000000000 */
[----:B---3--:R3:W4:Y:S08]  /*0650*/  SYNCS.EXCH.64 URZ, [UR4], UR8 ;  /* 0x0000000804ff75b2 */ /* 0x0087300008000100 */
[----:B------:R3:W1:Y:S01]  /*0660*/  SYNCS.EXCH.64 URZ, [UR4+0x20], UR6 ;  /* 0x0000200604ff75b2 */ /* 0x0006620008000100 */
[----:B------:R3:W1:Y:S01]  /*0670*/  SYNCS.EXCH.64 URZ, [UR4+0x8], UR8 ;  /* 0x0000080804ff75b2 */ /* 0x0006620008000100 */
[----:B------:R3:W1:Y:S01]  /*0680*/  SYNCS.EXCH.64 URZ, [UR4+0x28], UR6 ;  /* 0x0000280604ff75b2 */ /* 0x0006620008000100 */
[----:B------:R3:W1:Y:S01]  /*0690*/  SYNCS.EXCH.64 URZ, [UR4+0x10], UR8 ;  /* 0x0000100804ff75b2 */ /* 0x0006620008000100 */
[----:B------:R3:W1:Y:S01]  /*06a0*/  SYNCS.EXCH.64 URZ, [UR4+0x30], UR6 ;  /* 0x0000300604ff75b2 */ /* 0x0006620008000100 */
[----:B------:R3:W1:Y:S01]  /*06b0*/  SYNCS.EXCH.64 URZ, [UR4+0x18], UR8 ;  /* 0x0000180804ff75b2 */ /* 0x0006620008000100 */
[----:B------:R3:W1:Y:S01]  /*06c0*/  SYNCS.EXCH.64 URZ, [UR4+0x38], UR6 ;  /* 0x0000380604ff75b2 */ /* 0x0006620008000100 */
[----:B------:R-:W-:Y:S01]  /*06d0*/  NOP ;  /* 0x0000000000007918 */ /* 0x000fe20000000000 */
.L_x_9:
[----:B------:R-:W2:Y:S01]  /*06e0*/  SHFL.IDX PT, R0, R87, RZ, 0x1f ;  /* 0x00001fff57007589 */ /* 0x000ea200000e0000 */
[----:B------:R-:W-:Y:S01]  /*06f0*/  NOP ;  /* 0x0000000000007918 */ /* 0x000fe20000000000 */
[----:B--2---:R-:W-:-:S13]  /*0700*/  ISETP.NE.AND P0, PT, R0, 0x1, PT ;  /* 0x000000010000780c */ /* 0x004fda0003f05270 */
[----:B------:R-:W-:Y:S05]  /*0710*/  @P0 BRA `(.L_x_10) ;  /* 0x0000000000440947 */ /* 0x000fea0003800000 */
[----:B---3--:R-:W-:Y:S01]  /*0720*/  UMOV UR4, 0x400 ;  /* 0x0000040000047882 */ /* 0x008fe20000000000 */
        /* <DEDUP_REMOVED lines=10> */
[----:B------:R-:W2:Y:S02]  /*07d0*/  FENCE.VIEW.ASYNC.S ;  /* 0x00000000000073c6 */ /* 0x000ea40000000000 */
[----:B--2---:R2:W3:Y:S08]  /*07e0*/  SYNCS.EXCH.64 URZ, [UR4+0x40], UR8 ;  /* 0x0000400804ff75b2 */ /* 0x0044f00008000100 */
[----:B------:R2:W1:Y:S01]  /*07f0*/  SYNCS.EXCH.64 URZ, [UR4+0x50], UR6 ;  /* 0x0000500604ff75b2 */ /* 0x0004620008000100 */
[----:B------:R2:W1:Y:S01]  /*0800*/  SYNCS.EXCH.64 URZ, [UR4+0x48], UR8 ;  /* 0x0000480804ff75b2 */ /* 0x0004620008000100 */
[----:B------:R2:W1:Y:S01]  /*0810*/  SYNCS.EXCH.64 URZ, [UR4+0x58], UR6 ;  /* 0x0000580604ff75b2 */ /* 0x0004620008000100 */
[----:B------:R-:W-:Y:S01]  /*0820*/  NOP ;  /* 0x0000000000007918 */ /* 0x000fe20000000000 */
.L_x_10:
[----:B------:R-:W4:Y:S01]  /*0830*/  SHFL.IDX PT, R0, R87, RZ, 0x1f ;  /* 0x00001fff57007589 */ /* 0x000f2200000e0000 */
[----:B------:R-:W-:Y:S01]  /*0840*/  NOP ;  /* 0x0000000000007918 */ /* 0x000fe20000000000 */
[----:B----4-:R-:W-:-:S13]  /*0850*/  ISETP.NE.AND P0, PT, R0, 0x3, PT ;  /* 0x000000030000780c */ /* 0x010fda0003f05270 */
[----:B------:R-:W-:Y:S05]  /*0860*/  @P0 BRA `(.L_x_11) ;  /* 0x00000000002c0947 */ /* 0x000fea0003800000 */
[----:B--23--:R-:W-:Y:S01]  /*0870*/  UMOV UR6, 0x400 ;  /* 0x0000040000067882 */ /* 0x00cfe20000000000 */
[----:B------:R-:W-:Y:S01]  /*0880*/  UMOV UR4, 0x20 ;  /* 0x0000002000047882 */ /* 0x000fe20000000000 */
[----:B------:R-:W-:Y:S02]  /*0890*/  ULEA UR6, UR46, UR6, 0x18 ;  /* 0x000000062e067291 */ /* 0x000fe4000f8ec0ff */
[----:B------:R-:W-:-:S04]  /*08a0*/  UIADD3 UR4, UPT, UPT, -UR4, 0x100000, URZ ;  /* 0x0010000004047890 */ /* 0x000fc8000fffe1ff */
[----:B------:R-:W-:Y:S02]  /*08b0*/  USHF.L.U32 UR5, UR4, 0xb, URZ ;  /* 0x0000000b04057899 */ /* 0x000fe400080006ff */
[----:B------:R-:W-:Y:S01]  /*08c0*/  USHF.L.U32 UR4, UR4, 0x1, URZ ;  /* 0x0000000104047899 */ /* 0x000fe200080006ff */
[----:B------:R-:W-:Y:S01]  /*08d0*/  ELECT P0, URZ, PT ;  /* 0x0000000000ff782f */ /* 0x000fe20003800000 */
[----:B------:R-:W2:Y:S10]  /*08e0*/  FENCE.VIEW.ASYNC.S ;  /* 0x00000000000073c6 */ /* 0x000eb40000000000 */
[----:B--2---:R4:W2:Y:S01]  /*08f0*/  SYNCS.EXCH.64 URZ, [UR6+0x60], UR4 ;  /* 0x0000600406ff75b2 */ /* 0x0048a20008000100 */
[----:B------:R4:W3:Y:S02]  /*0900*/  SYNCS.EXCH.64 URZ, [UR6+0x68], UR4 ;  /* 0x0000680406ff75b2 */ /* 0x0008e40008000100 */
[----:B----4-:R-:W-:Y:S01]  /*0910*/  NOP ;  /* 0x0000000000007918 */ /* 0x010fe20000000000 */
.L_x_11:
[----:B------:R-:W4:Y:S01]  /*0920*/  SHFL.IDX PT, R0, R87, RZ, 0x1f ;  /* 0x00001fff57007589 */ /* 0x000f2200000e0000 */
[----:B------:R-:W-:Y:S01]  /*0930*/  NOP ;  /* 0x0000000000007918 */ /* 0x000fe20000000000 */
[----:B----4-:R-:W-:-:S13]  /*0940*/  ISETP.NE.AND P0, PT, R0, 0x4, PT ;  /* 0x000000040000780c */ /* 0x010fda0003f05270 */
[----:B------:R-:W-:Y:S05]  /*0950*/  @P0 BRA `(.L_x_12) ;  /* 0x0000000000480947 */ /* 0x000fea0003800000 */
[----:B--23--:R-:W-:Y:S01]  /*0960*/  UMOV UR4, 0x3a0 ;  /* 0x000003a000047882 */ /* 0x00cfe20000000000 */
[----:B------:R-:W-:Y:S01]  /*0970*/  UMOV UR6, 0x400 ;  /* 0x0000040000067882 */ /* 0x000fe20000000000 */
[----:B------:R-:W-:Y:S01]  /*0980*/  USEL UR4, UR4, 0x320, UP3 ;  /* 0x0000032004047887 */ /* 0x000fe20009800000 */
        /* <DEDUP_REMOVED lines=10> */
[----:B--2---:R4:W2:Y:S08]  /*0a30*/  SYNCS.EXCH.64 URZ, [UR6+0x70], UR8 ;  /* 0x0000700806ff75b2 */ /* 0x0048b00008000100 */
[----:B------:R4:W3:Y:S01]  /*0a40*/  SYNCS.EXCH.64 URZ, [UR6+0x80], UR4 ;  /* 0x0000800406ff75b2 */ /* 0x0008e20008000100 */
[----:B------:R4:W1:Y:S01]  /*0a50*/  SYNCS.EXCH.64 URZ, [UR6+0x78], UR8 ;  /* 0x0000780806ff75b2 */ /* 0x0008620008000100 */
[----:B------:R4:W1:Y:S02]  /*0a60*/  SYNCS.EXCH.64 URZ, [UR6+0x88], UR4 ;  /* 0x0000880406ff75b2 */ /* 0x0008640008000100 */
[----:B----4-:R-:W-:Y:S01]  /*0a70*/  NOP ;  /* 0x0000000000007918 */ /* 0x010fe20000000000 */
.L_x_12:
[----:B------:R-:W4:Y:S01]  /*0a80*/  SHFL.IDX PT, R0, R87, RZ, 0x1f ;  /* 0x00001fff57007589 */ /* 0x000f2200000e0000 */
[----:B------:R-:W-:Y:S01]  /*0a90*/  NOP ;  /* 0x0000000000007918 */ /* 0x000fe20000000000 */
[----:B----4-:R-:W-:-:S13]  /*0aa0*/  ISETP.NE.AND P0, PT, R0, 0x5, PT ;  /* 0x000000050000780c */ /* 0x010fda0003f05270 */
[----:B------:R-:W-:Y:S05]  /*0ab0*/  @P0 BRA `(.L_x_13) ;  /* 0x0000000000540947 */ /* 0x000fea0003800000 */
[----:B--23--:R-:W-:Y:S01]  /*0ac0*/  UMOV UR4, 0x400 ;  /* 0x0000040000047882 */ /* 0x00cfe20000000000 */
        /* <DEDUP_REMOVED lines=14> */
[----:B------:R4:W1:Y:S01]  /*0bb0*/  SYNCS.EXCH.64 URZ, [UR4+0xb8], UR8 ;  /* 0x0000b80804ff75b2 */ /* 0x0008620008000100 */
[----:B------:R4:W1:Y:S01]  /*0bc0*/  SYNCS.EXCH.64 URZ, [UR4+0xa0], UR6 ;  /* 0x0000a00604ff75b2 */ /* 0x0008620008000100 */
[----:B------:R4:W1:Y:S01]  /*0bd0*/  SYNCS.EXCH.64 URZ, [UR4+0xc0], UR8 ;  /* 0x0000c00804ff75b2 */ /* 0x0008620008000100 */
[----:B------:R4:W1:Y:S01]  /*0be0*/  SYNCS.EXCH.64 URZ, [UR4+0xa8], UR6 ;  /* 0x0000a80604ff75b2 */ /* 0x0008620008000100 */
[----:B------:R4:W1:Y:S02]  /*0bf0*/  SYNCS.EXCH.64 URZ, [UR4+0xc8], UR8 ;  /* 0x0000c80804ff75b2 */ /* 0x0008640008000100 */
[----:B----4-:R-:W-:Y:S01]  /*0c00*/  NOP ;  /* 0x0000000000007918 */ /* 0x010fe20000000000 */
.L_x_13:
[----:B------:R-:W4:Y:S01]  /*0c10*/  SHFL.IDX PT, R0, R87, RZ, 0x1f ;  /* 0x00001fff57007589 */ /* 0x000f2200000e0000 */
[----:B------:R-:W-:Y:S01]  /*0c20*/  ISETP.NE.OR P1, PT, RZ, UR25, !P1 ;  /* 0x00000019ff007c0c */ /* 0x000fe2000cf25670 */
        /* <DEDUP_REMOVED lines=12> */
[----:B------:R4:W3:Y:S01]  /*0cf0*/  SYNCS.EXCH.64 URZ, [UR4+0xe0], UR6 ;  /* 0x0000e00604ff75b2 */ /* 0x0008e20008000100 */
[----:B------:R4:W1:Y:S01]  /*0d00*/  SYNCS.EXCH.64 URZ, [UR4+0xd8], UR6 ;  /* 0x0000d80604ff75b2 */ /* 0x0008620008000100 */
[----:B------:R4:W1:Y:S02]  /*0d10*/  SYNCS.EXCH.64 URZ, [UR4+0xe8], UR6 ;  /* 0x0000e80604ff75b2 */ /* 0x0008640008000100 */
[----:B----4-:R-:W-:Y:S01]  /*0d20*/  NOP ;  /* 0x0000000000007918 */ /* 0x010fe20000000000 */
.L_x_14:
[----:B------:R-:W-:Y:S01]  /*0d30*/  VOTEU.ALL UP0, P1 ;  /* 0x0000000000ff7886 */ /* 0x000fe20000800000 */
[----:B--23--:R-:W-:Y:S01]  /*0d40*/  UMOV UR4, 0x20 ;  /* 0x0000002000047882 */ /* 0x00cfe20000000000 */
[----:B------:R-:W2:Y:S01]  /*0d50*/  LDCU UR7, c[0x0][0x36c] ;  /* 0x00006d80ff0777ac */ /* 0x000ea20008000800 */
[----:B------:R-:W-:Y:S01]  /*0d60*/  NOP ;  /* 0x0000000000007918 */ /* 0x000fe20000000000 */
[----:B------:R-:W-:Y:S01]  /*0d70*/  LOP3.LUT R0, R97, 0x1f, RZ, 0xc0, !PT ;  /* 0x0000001f61007812 */ /* 0x000fe200078ec0ff */
[----:B------:R-:W-:Y:S01]  /*0d80*/  @!UP0 UMOV UR6, 0x400 ;  /* 0x0000040000068882 */ /* 0x000fe20000000000 */
[----:B------:R-:W-:-:S04]  /*0d90*/  @!UP0 UIADD3 UR4, UPT, UPT, -UR4, 0x100000, URZ ;  /* 0x0010000004048890 */ /* 0x000fc8000fffe1ff */
[----:B------:R-:W-:Y:S02]  /*0da0*/  @!UP0 USHF.L.U32 UR5, UR4, 0xb, URZ ;  /* 0x0000000b04058899 */ /* 0x000fe400080006ff */
[----:B------:R-:W-:Y:S02]  /*0db0*/  @!UP0 USHF.L.U32 UR4, UR4, 0x1, URZ ;  /* 0x0000000104048899 */ /* 0x000fe400080006ff */
[----:B------:R-:W-:Y:S01]  /*0dc0*/  @!UP0 ULEA UR6, UR46, UR6, 0x18 ;  /* 0x000000062e068291 */ /* 0x000fe2000f8ec0ff */
[----:B------:R-:W-:Y:S01]  /*0dd0*/  VOTEU.ALL UP0, P1 ;  /* 0x0000000000ff7886 */ /* 0x000fe20000800000 */
[----:B------:R-:W-:Y:S02]  /*0de0*/  UISETP.NE.AND UP4, UPT, UR25, URZ, UPT ;  /* 0x000000ff1900728c */ /* 0x000fe4000bf85270 */
[----:B--2---:R-:W-:Y:S01]  /*0df0*/  UISETP.EQ.U32.AND UP5, UPT, UR7, 0x1, UPT ;  /* 0x000000010700788c */ /* 0x004fe2000bfa2070 */
[----:B------:R-:W2:Y:S07]  /*0e00*/  FENCE.VIEW.ASYNC.S ;  /* 0x00000000000073c6 */ /* 0x000eae0000000000 */
[----:B--2---:R2:W3:Y:S01]  /*0e10*/  @!UP0 SYNCS.EXCH.64 URZ, [UR6+0xf0], UR4 ;  /* 0x0000f00406ff85b2 */ /* 0x0044e20008000100 */
[----:B------:R-:W-:Y:S05]  /*0e20*/  BRA.U !UP5, `(.L_x_15) ;  /* 0x000000010d087547 */ /* 0x000fea000b800000 */
[----:B-1-3--:R-:W-:Y:S01]  /*0e30*/  UCGABAR_ARV ;  /* 0x00000000000079c7 */ /* 0x00afe20008000000 */
[----:B------:R-:W-:Y:S05]  /*0e40*/  BRA `(.L_x_16) ;  /* 0x0000000000047947 */ /* 0x000fea0003800000 */
.L_x_15:
[----:B-1-3--:R-:W-:Y:S01]  /*0e50*/  NOP ;  /* 0x0000000000007918 */ /* 0x00afe20000000000 */
.L_x_16:
[----:B------:R-:W1:Y:S01]  /*0e60*/  S2UR UR20, SR_CTAID.X ;  /* 0x00000000001479c3 */ /* 0x000e620000002500 */
[----:B------:R-:W-:-:S05]  /*0e70*/  CS2R.32 R88, SR_CgaSize ;  /* 0x0000000000587805 */ /* 0x000fca0000008a00 */
[----:B------:R-:W-:-:S05]  /*0e80*/  IMAD R88, R88, -0xa0, RZ ;  /* 0xffffff6058587824 */ /* 0x000fca00078e02ff */
[----:B--2---:R-:W-:-:S14]  /*0e90*/  R2UR UR5, R88 ;  /* 0x00000000580572ca */ /* 0x004fdc00000e0000 */
[----:B------:R-:W2:Y:S01]  /*0ea0*/  LDCU UR5, c[0x0][UR5+0x2b0] ;  /* 0x00005600050577ac */ /* 0x000ea20008000800 */
[----:B------:R-:W-:-:S05]  /*0eb0*/  CS2R.32 R88, SR_CgaSize ;  /* 0x0000000000587805 */ /* 0x000fca0000008a00 */
[----:B------:R-:W-:-:S05]  /*0ec0*/  IMAD R88, R88, -0xa0, RZ ;  /* 0xffffff6058587824 */ /* 0x000fca00078e02ff */
[----:B------:R-:W-:-:S14]  /*0ed0*/  R2UR UR4, R88 ;  /* 0x00000000580472ca */ /* 0x000fdc00000e0000 */
[----:B------:R-:W3:Y:S01]  /*0ee0*/  LDCU UR4, c[0x0][UR4+0x2b4] ;  /* 0x00005680040477ac */ /* 0x000ee20008000800 */
[----:B------:R-:W4:Y:S01]  /*0ef0*/  S2UR UR7, SR_CTAID.Y ;  /* 0x00000000000779c3 */ /* 0x000f220000002600 */
[----:B------:R-:W-:-:S05]  /*0f00*/  CS2R.32 R88, SR_CgaSize ;  /* 0x0000000000587805 */ /* 0x000fca0000008a00 */
[----:B------:R-:W-:-:S05]  /*0f10*/  IMAD R88, R88, -0xa0, RZ ;  /* 0xffffff6058587824 */ /* 0x000fca00078e02ff */
[----:B------:R-:W-:-:S14]  /*0f20*/  R2UR UR8, R88 ;  /* 0x00000000580872ca */ /* 0x000fdc00000e0000 */
[----:B------:R-:W3:Y:S01]  /*0f30*/  LDCU UR8, c[0x0][UR8+0x2a0] ;  /* 0x00005400080877ac */ /* 0x000ee20008000800 */
[----:B------:R-:W3:Y:S01]  /*0f40*/  LDCU UR21, c[0x0][0xb24] ;  /* 0x00016480ff1577ac */ /* 0x000ee20008000800 */
[----:B------:R-:W1:Y:S01]  /*0f50*/  S2UR UR36, SR_CTAID.Z ;  /* 0x00000000002479c3 */ /* 0x000e620000002700 */
[----:B------:R-:W-:-:S05]  /*0f60*/  CS2R.32 R88, SR_CgaSize ;  /* 0x0000000000587805 */ /* 0x000fca0000008a00 */
[----:B------:R-:W-:-:S05]  /*0f70*/  IMAD R88, R88, -0xa0, RZ ;  /* 0xffffff6058587824 */ /* 0x000fca00078e02ff */
[----:B------:R-:W-:-:S14]  /*0f80*/  R2UR UR63, R88 ;  /* 0x00000000583f72ca */ /* 0x000fdc00000e0000 */
[----:B------:R-:W3:Y:S01]  /*0f90*/  LDCU UR63, c[0x0][UR63+0x2a4] ;  /* 0x000054803f3f77ac */ /* 0x000ee20008000800 */
[----:B------:R-:W-:Y:S02]  /*0fa0*/  UISETP.GT.U32.AND UP0, UPT, UR27, 0xffff, UPT ;  /* 0x0000ffff1b00788c */ /* 0x000fe4000bf04070 */
[----:B------:R-:W-:Y:S01]  /*0fb0*/  USHF.L.U32 UR29, UR46, 0x9, URZ ;  /* 0x000000092e1d7899 */ /* 0x000fe200080006ff */
[----:B-1----:R-:W-:Y:S01]  /*0fc0*/  I2FP.F32.U32 R3, UR20 ;  /* 0x0000001400037c45 */ /* 0x002fe20008201000 */
[----:B------:R-:W-:Y:S01]  /*0fd0*/  UMOV UR32, 0x5 ;  /* 0x0000000500207882 */ /* 0x000fe20000000000 */
[----:B------:R-:W1:Y:S03]  /*0fe0*/  LDCU UR42, c[0x0][0xb24] ;  /* 0x00016480ff2a77ac */ /* 0x000e660008000800 */
[----:B--2---:R-:W-:Y:S01]  /*0ff0*/  FMUL R3, R3, UR5 ;  /* 0x0000000503037c20 */ /* 0x004fe20008400000 */
[----:B------:R-:W2:Y:S01]  /*1000*/  LDCU UR31, c[0x0][0xb30] ;  /* 0x00016600ff1f77ac */ /* 0x000ea20008000800 */
[----:B----4-:R-:W-:Y:S01]  /*1010*/  I2FP.F32.U32 R2, UR7 ;  /* 0x0000000700027c45 */ /* 0x010fe20008201000 */
[----:B------:R-:W-:-:S03]  /*1020*/  USHF.L.U32 UR45, UR20, 0x6, URZ ;  /* 0x00000006142d7899 */ /* 0x000fc600080006ff */
[----:B------:R-:W4:Y:S01]  /*1030*/  F2I.U32.TRUNC.NTZ R3, R3 ;  /* 0x0000000300037305 */ /* 0x000f22000020f000 */
[----:B------:R-:W-:Y:S01]  /*1040*/  USEL UR26, UR27, 0xffff, !UP0 ;  /* 0x0000ffff1b1a7887 */ /* 0x000fe2000c000000 */
[----:B---3--:R-:W-:Y:S01]  /*1050*/  FMUL R2, R2, UR4 ;  /* 0x0000000402027c20 */ /* 0x008fe20008400000 */
[----:B------:R-:W-:Y:S01]  /*1060*/  UISETP.GE.AND UP2, UPT, UR21, 0x1, UPT ;  /* 0x000000011500788c */ /* 0x000fe2000bf46270 */
[----:B------:R-:W-:-:S04]  /*1070*/  UMOV UR24, UR7 ;  /* 0x0000000700187c82 */ /* 0x000fc80008000000 */
[----:B------:R-:W3:Y:S01]  /*1080*/  F2I.U32.TRUNC.NTZ R2, R2 ;  /* 0x0000000200027305 */ /* 0x000ee2000020f000 */
[----:B----4-:R-:W-:Y:S02]  /*1090*/  R2UR UR4, R3 ;  /* 0x00000000030472ca */ /* 0x010fe400000e0000 */
[----:B------:R-:W-:Y:S02]  /*10a0*/  PRMT R3, RZ, 0x7610, R3 ;  /* 0x00007610ff037816 */ /* 0x000fe40000000003 */
[----:B---3--:R-:W-:Y:S02]  /*10b0*/  R2UR UR6, R2 ;  /* 0x00000000020672ca */ /* 0x008fe400000e0000 */
[----:B------:R-:W-:-:S07]  /*10c0*/  PRMT R2, RZ, 0x7610, R2 ;  /* 0x00007610ff027816 */ /* 0x000fce0000000002 */
[----:B------:R-:W-:-:S04]  /*10d0*/  UIADD3 UR5, UPT, UPT, -UR4, URZ, URZ ;  /* 0x000000ff04057290 */ /* 0x000fc8000fffe1ff */
[----:B------:R-:W-:Y:S02]  /*10e0*/  UIMAD UR5, UR8, UR5, UR20 ;  /* 0x00000005080572a4 */ /* 0x000fe4000f8e0214 */
[----:B------:R-:W-:-:S04]  /*10f0*/  UIADD3 UR4, UPT, UPT, -UR6, URZ, URZ ;  /* 0x000000ff06047290 */ /* 0x000fc8000fffe1ff */
[----:B------:R-:W-:Y:S01]  /*1100*/  IMAD.U32 R88, RZ, RZ, UR5 ;  /* 0x00000005ff587e24 */ /* 0x000fe2000f8e00ff */
[----:B------:R-:W-:Y:S01]  /*1110*/  UIMAD UR63, UR63, UR4, UR7 ;  /* 0x000000043f3f72a4 */ /* 0x000fe2000f8e0207 */
[----:B-12---:R-:W-:Y:S11]  /*1120*/  BRA.U UP4, `(.L_x_17) ;  /* 0x0000000104407547 */ /* 0x006ff6000b800000 */
[----:B------:R-:W-:-:S13]  /*1130*/  R2UR UR4, R88 ;  /* 0x00000000580472ca */ /* 0x000fda00000e0000 */
[----:B------:R-:W-:Y:S02]  /*1140*/  UISETP.GT.U32.AND UP0, UPT, UR4, 0x1, UPT ;  /* 0x000000010400788c */ /* 0x000fe4000bf04070 */
[----:B------:R-:W-:Y:S02]  /*1150*/  ULOP3.LUT UR4, UR4, 0xfffffffe, URZ, 0xc0, !UPT ;  /* 0xfffffffe04047892 */ /* 0x000fe4000f8ec0ff */
[----:B------:R-:W-:Y:S02]  /*1160*/  UISETP.NE.AND UP1, UPT, UR63, URZ, UP0 ;  /* 0x000000ff3f00728c */ /* 0x000fe40008725270 */
[----:B------:R-:W-:Y:S02]  /*1170*/  UISETP.NE.AND UP0, UPT, UR63, 0x1, UP0 ;  /* 0x000000013f00788c */ /* 0x000fe40008705270 */
[----:B------:R-:W-:Y:S02]  /*1180*/  USEL UR7, URZ, 0x1, UP1 ;  /* 0x00000001ff077887 */ /* 0x000fe40008800000 */
[----:B------:R-:W-:-:S02]  /*1190*/  USEL UR6, URZ, 0x4, UP0 ;  /* 0x00000004ff067887 */ /* 0x000fc40008000000 */
[----:B------:R-:W-:Y:S02]  /*11a0*/  USEL UR5, URZ, 0x2, UP1 ;  /* 0x00000002ff057887 */ /* 0x000fe40008800000 */
[----:B------:R-:W-:Y:S02]  /*11b0*/  ULEA UR4, UR63, UR4, 0x1 ;  /* 0x000000043f047291 */ /* 0x000fe4000f8e08ff */
[----:B------:R-:W-:Y:S02]  /*11c0*/  USEL UR8, URZ, 0x8, UP0 ;  /* 0x00000008ff087887 */ /* 0x000fe40008000000 */
[----:B------:R-:W-:-:S03]  /*11d0*/  UIADD3 UR5, UPT, UPT, UR5, UR6, UR7 ;  /* 0x0000000605057290 */ /* 0x000fc6000fffe007 */
[----:B------:R-:W-:Y:S01]  /*11e0*/  UMOV UR6, 0x3 ;  /* 0x0000000300067882 */ /* 0x000fe20000000000 */
[----:B------:R-:W-:Y:S02]  /*11f0*/  UIADD3 UR5, UPT, UPT, UR5, UR8, URZ ;  /* 0x0000000805057290 */ /* 0x000fe4000fffe0ff */
[----:B------:R-:W-:-:S04]  /*1200*/  USHF.L.U32 UR4, UR6, UR4, URZ ;  /* 0x0000000406047299 */ /* 0x000fc800080006ff */
[----:B------:R-:W-:Y:S02]  /*1210*/  MOV R3, UR5 ;  /* 0x0000000500037c02 */ /* 0x000fe40008000f00 */
[----:B------:R-:W-:Y:S02]  /*1220*/  IMAD.U32 R2, RZ, RZ, UR4 ;  /* 0x00000004ff027e24 */ /* 0x000fe4000f8e00ff */
.L_x_17:
[----:B------:R-:W-:Y:S05]  /*1230*/  BRA.U !UP2, `(.L_x_18) ;  /* 0x000000010ad47547 */ /* 0x000fea000b800000 */
[----:B------:R-:W1:Y:S01]  /*1240*/  LDCU.128 UR12, c[0x0][0xb10] ;  /* 0x00016200ff0c77ac */ /* 0x000e620008000c00 */
[----:B------:R-:W2:Y:S01]  /*1250*/  LDCU UR6, c[0x0][0x370] ;  /* 0x00006e00ff0677ac */ /* 0x000ea20008000800 */
[----:B------:R-:W3:Y:S01]  /*1260*/  LDCU UR5, c[0x0][0x374] ;  /* 0x00006e80ff0577ac */ /* 0x000ee20008000800 */
[----:B------:R-:W4:Y:S01]  /*1270*/  LDCU UR30, c[0x0][0xb0c] ;  /* 0x00016180ff1e77ac */ /* 0x000f220008000800 */
[----:B------:R-:W4:Y:S01]  /*1280*/  LDCU UR4, c[0x0][0xb20] ;  /* 0x00016400ff0477ac */ /* 0x000f220008000800 */
[----:B------:R-:W4:Y:S01]  /*1290*/  LDCU.64 UR8, c[0x0][0xb28] ;  /* 0x00016500ff0877ac */ /* 0x000f220008000a00 */
[----:B-1----:R-:W-:Y:S02]  /*12a0*/  UISETP.NE.AND UP0, UPT, UR14, 0x1, UPT ;  /* 0x000000010e00788c */ /* 0x002fe4000bf05270 */
[----:B---3--:R-:W-:Y:S02]  /*12b0*/  UIMAD.WIDE.U32 UR10, UR5, UR15, URZ ;  /* 0x0000000f050a72a5 */ /* 0x008fe4000f8e00ff */
[----:B--2---:R-:W-:-:S02]  /*12c0*/  UIMAD.WIDE.U32 UR18, UR6, UR12, URZ ;  /* 0x0000000c061272a5 */ /* 0x004fc4000f8e00ff */
[----:B----4-:R-:W-:Y:S02]  /*12d0*/  UISETP.NE.AND UP1, UPT, UR30, 0x1, UPT ;  /* 0x000000011e00788c */ /* 0x010fe4000bf25270 */
[----:B------:R-:W-:Y:S01]  /*12e0*/  UISETP.NE.AND UP2, UPT, UR21, 0x1, UPT ;  /* 0x000000011500788c */ /* 0x000fe2000bf45270 */
[----:B------:R-:W-:Y:S02]  /*12f0*/  UMOV UR10, UR11 ;  /* 0x0000000b000a7c82 */ /* 0x000fe40008000000 */
[----:B------:R-:W-:Y:S01]  /*1300*/  UMOV UR18, UR19 ;  /* 0x0000001300127c82 */ /* 0x000fe20008000000 */
[----:B------:R-:W-:Y:S02]  /*1310*/  @UP0 USHF.R.U32.HI UR5, URZ, UR4, UR10 ;  /* 0x00000004ff050299 */ /* 0x000fe4000801160a */
[----:B------:R-:W-:Y:S02]  /*1320*/  UIMAD.WIDE.U32 UR22, UR24, UR15, URZ ;  /* 0x0000000f181672a5 */ /* 0x000fe4000f8e00ff */
[----:B------:R-:W-:-:S02]  /*1330*/  UIMAD.WIDE.U32 UR10, UR5, UR8, URZ ;  /* 0x00000008050a72a5 */ /* 0x000fc4000f8e00ff */
[----:B------:R-:W-:Y:S02]  /*1340*/  @UP1 USHF.R.U32.HI UR6, URZ, UR13, UR18 ;  /* 0x0000000dff061299 */ /* 0x000fe40008011612 */
[----:B------:R-:W-:Y:S02]  /*1350*/  UIMAD.WIDE.U32 UR16, UR20, UR12, URZ ;  /* 0x0000000c141072a5 */ /* 0x000fe4000f8e00ff */
[----:B------:R-:W-:Y:S01]  /*1360*/  UIMAD.WIDE.U32 UR18, UR6, UR8, URZ ;  /* 0x00000008061272a5 */ /* 0x000fe2000f8e00ff */
[----:B------:R-:W-:Y:S01]  /*1370*/  UMOV UR22, UR23 ;  /* 0x0000001700167c82 */ /* 0x000fe20008000000 */
[----:B------:R-:W-:Y:S01]  /*1380*/  UMOV UR10, UR11 ;  /* 0x0000000b000a7c82 */ /* 0x000fe20008000000 */
[----:B------:R-:W-:Y:S02]  /*1390*/  USHF.R.U32.HI UR22, URZ, UR4, UR22 ;  /* 0x00000004ff167299 */ /* 0x000fe40008011616 */
[----:B------:R-:W-:Y:S02]  /*13a0*/  @UP2 USHF.R.U32.HI UR5, URZ, UR9, UR10 ;  /* 0x00000009ff052299 */ /* 0x000fe4000801160a */
[----:B------:R-:W-:Y:S01]  /*13b0*/  UMOV UR7, UR19 ;  /* 0x0000001300077c82 */ /* 0x000fe20008000000 */
[----:B------:R-:W-:Y:S01]  /*13c0*/  UMOV UR16, UR17 ;  /* 0x0000001100107c82 */ /* 0x000fe20008000000 */
[----:B------:R-:W-:-:S02]  /*13d0*/  @UP2 USHF.R.U32.HI UR6, URZ, UR9, UR7 ;  /* 0x00000009ff062299 */ /* 0x000fc40008011607 */
[----:B------:R-:W-:Y:S02]  /*13e0*/  USHF.R.U32.HI UR13, URZ, UR13, UR16 ;  /* 0x0000000dff0d7299 */ /* 0x000fe40008011610 */
[----:B------:R-:W-:Y:S02]  /*13f0*/  USEL UR4, UR24, UR22, !UP0 ;  /* 0x0000001618047287 */ /* 0x000fe4000c000000 */
[----:B------:R-:W-:Y:S02]  /*1400*/  UIMAD UR7, UR5, UR21, URZ ;  /* 0x00000015050772a4 */ /* 0x000fe4000f8e02ff */
[----:B------:R-:W-:Y:S02]  /*1410*/  USEL UR5, UR20, UR13, !UP1 ;  /* 0x0000000d14057287 */ /* 0x000fe4000c800000 */
[----:B------:R-:W-:Y:S02]  /*1420*/  UIMAD UR12, UR6, UR21, URZ ;  /* 0x00000015060c72a4 */ /* 0x000fe4000f8e02ff */
[----:B------:R-:W-:-:S02]  /*1430*/  UISETP.GE.AND UP0, UPT, UR4, UR7, UPT ;  /* 0x000000070400728c */ /* 0x000fc4000bf06270 */
[----:B------:R-:W-:Y:S02]  /*1440*/  UIMAD.WIDE.U32 UR10, UR4, UR8, URZ ;  /* 0x00000008040a72a5 */ /* 0x000fe4000f8e00ff */
[----:B------:R-:W-:Y:S02]  /*1450*/  UISETP.GE.OR UP0, UPT, UR5, UR12, UP0 ;  /* 0x0000000c0500728c */ /* 0x000fe40008706670 */
[----:B------:R-:W-:Y:S02]  /*1460*/  UIMAD.WIDE.U32 UR12, UR5, UR8, URZ ;  /* 0x00000008050c72a5 */ /* 0x000fe4000f8e00ff */
[----:B------:R-:W-:Y:S01]  /*1470*/  UIADD3 UR10, UPT, UPT, -UR4, URZ, URZ ;  /* 0x000000ff040a7290 */ /* 0x000fe2000fffe1ff */
[----:B------:R-:W-:Y:S01]  /*1480*/  UMOV UR8, UR11 ;  /* 0x0000000b00087c82 */ /* 0x000fe20008000000 */
[----:B------:R-:W-:Y:S02]  /*1490*/  UIADD3 UR11, UPT, UPT, -UR5, URZ, URZ ;  /* 0x000000ff050b7290 */ /* 0x000fe4000fffe1ff */
[----:B------:R-:W-:-:S03]  /*14a0*/  USHF.R.U32.HI UR8, URZ, UR9, UR8 ;  /* 0x00000009ff087299 */ /* 0x000fc60008011608 */
[----:B------:R-:W-:Y:S01]  /*14b0*/  @!UP0 UMOV UR7, UR13 ;  /* 0x0000000d00078c82 */ /* 0x000fe20008000000 */
[----:B------:R-:W-:Y:S02]  /*14c0*/  UIMAD UR24, UR14, UR10, UR24 ;  /* 0x0000000a0e1872a4 */ /* 0x000fe4000f8e0218 */
[----:B------:R-:W-:Y:S02]  /*14d0*/  USEL UR8, UR4, UR8, !UP2 ;  /* 0x0000000804087287 */ /* 0x000fe4000d000000 */
[----:B------:R-:W-:Y:S02]  /*14e0*/  @!UP0 USHF.R.U32.HI UR7, URZ, UR9, UR7 ;  /* 0x00000009ff078299 */ /* 0x000fe40008011607 */
[----:B------:R-:W-:Y:S02]  /*14f0*/  UIADD3 UR9, UPT, UPT, -UR8, URZ, URZ ;  /* 0x000000ff08097290 */ /* 0x000fe4000fffe1ff */
[----:B------:R-:W-:Y:S02]  /*1500*/  @!UP0 USEL UR7, UR5, UR7, !UP2 ;  /* 0x0000000705078287 */ /* 0x000fe4000d000000 */
[----:B------:R-:W-:-:S02]  /*1510*/  UIMAD UR9, UR21, UR9, UR4 ;  /* 0x00000009150972a4 */ /* 0x000fc4000f8e0204 */
[----:B------:R-:W-:Y:S02]  /*1520*/  @!UP0 UIADD3 UR8, UPT, UPT, UR8, -UR7, URZ ;  /* 0x8000000708088290 */ /* 0x000fe4000fffe0ff */
[----:B------:R-:W-:Y:S02]  /*1530*/  @!UP0 UIMAD UR6, UR9, UR6, UR7 ;  /* 0x00000006090682a4 */ /* 0x000fe4000f8e0207 */
[----:B------:R-:W-:Y:S02]  /*1540*/  @!UP0 UIMAD UR4, UR8, UR21, UR5 ;  /* 0x00000015080482a4 */ /* 0x000fe4000f8e0205 */
[----:B------:R-:W-:Y:S02]  /*1550*/  UIMAD UR20, UR30, UR11, UR20 ;  /* 0x0000000b1e1472a4 */ /* 0x000fe4000f8e0214 */
[----:B------:R-:W-:Y:S01]  /*1560*/  UIMAD UR24, UR4, UR14, UR24 ;  /* 0x0000000e041872a4 */ /* 0x000fe2000f8e0218 */
[----:B------:R-:W-:Y:S02]  /*1570*/  @!UP0 UMOV UR5, UR6 ;  /* 0x0000000600058c82 */ /* 0x000fe40008000000 */
[----:B------:R-:W-:-:S12]  /*1580*/  UIMAD UR20, UR5, UR30, UR20 ;  /* 0x0000001e051472a4 */ /* 0x000fd8000f8e0214 */
.L_x_18:
[----:B------:R-:W-:Y:S02]  /*1590*/  UISETP.NE.AND UP1, UPT, UR31, 0x1, UPT ;  /* 0x000000011f00788c */ /* 0x000fe4000bf25270 */
[----:B------:R-:W-:Y:S02]  /*15a0*/  ULOP3.LUT UR21, UR26, 0xffff, URZ, 0xc0, !UPT ;  /* 0x0000ffff1a157892 */ /* 0x000fe4000f8ec0ff */
[----:B------:R-:W-:Y:S02]  /*15b0*/  UISETP.NE.AND UP0, UPT, UR25, 0x2, UPT ;  /* 0x000000021900788c */ /* 0x000fe4000bf05270 */
[----:B------:R-:W-:Y:S02]  /*15c0*/  ULOP3.LUT UR22, UR29, 0x400, URZ, 0xc0, !UPT ;  /* 0x000004001d167892 */ /* 0x000fe4000f8ec0ff */
[----:B------:R-:W-:Y:S02]  /*15d0*/  ULOP3.LUT UR45, UR45, 0x40, URZ, 0xc0, !UPT ;  /* 0x000000402d2d7892 */ /* 0x000fe4000f8ec0ff */
[----:B------:R-:W-:Y:S01]  /*15e0*/  USHF.L.U32 UR21, UR32, UR21, URZ ;  /* 0x0000001520157299 */ /* 0x000fe200080006ff */
[----:B------:R-:W-:Y:S11]  /*15f0*/  BRA.U UP1, `(.L_x_19) ;  /* 0x0000000101447547 */ /* 0x000ff6000b800000 */
[----:B------:R-:W1:Y:S01]  /*1600*/  LDCU.128 UR8, c[0x0][0xb10] ;  /* 0x00016200ff0877ac */ /* 0x000e620008000c00 */
[----:B------:R-:W2:Y:S01]  /*1610*/  LDCU UR12, c[0x0][0xb0c] ;  /* 0x00016180ff0c77ac */ /* 0x000ea20008000800 */
[----:B------:R-:W3:Y:S01]  /*1620*/  LDCU UR13, c[0x0][0xb20] ;  /* 0x00016400ff0d77ac */ /* 0x000ee20008000800 */
[----:B-1----:R-:W-:Y:S02]  /*1630*/  UIMAD.WIDE.U32 UR6, UR20, UR8, URZ ;  /* 0x00000008140672a5 */ /* 0x002fe4000f8e00ff */
[----:B------:R-:W-:Y:S02]  /*1640*/  UIMAD.WIDE.U32 UR4, UR24, UR11, URZ ;  /* 0x0000000b180472a5 */ /* 0x000fe4000f8e00ff */
[----:B--2---:R-:W-:Y:S02]  /*1650*/  UISETP.NE.AND UP2, UPT, UR12, 0x1, UPT ;  /* 0x000000010c00788c */ /* 0x004fe4000bf45270 */
[----:B------:R-:W-:Y:S01]  /*1660*/  UISETP.NE.AND UP1, UPT, UR10, 0x1, UPT ;  /* 0x000000010a00788c */ /* 0x000fe2000bf25270 */
[----:B------:R-:W-:-:S02]  /*1670*/  UMOV UR6, UR7 ;  /* 0x0000000700067c82 */ /* 0x000fc40008000000 */
[----:B------:R-:W-:Y:S01]  /*1680*/  UMOV UR4, UR5 ;  /* 0x0000000500047c82 */ /* 0x000fe20008000000 */
[----:B------:R-:W-:Y:S02]  /*1690*/  USHF.R.U32.HI UR6, URZ, UR9, UR6 ;  /* 0x00000009ff067299 */ /* 0x000fe40008011606 */
[----:B---3--:R-:W-:Y:S02]  /*16a0*/  USHF.R.U32.HI UR4, URZ, UR13, UR4 ;  /* 0x0000000dff047299 */ /* 0x008fe40008011604 */
[----:B------:R-:W-:Y:S02]  /*16b0*/  USEL UR5, UR20, UR6, !UP2 ;  /* 0x0000000614057287 */ /* 0x000fe4000d000000 */
[----:B------:R-:W-:-:S04]  /*16c0*/  USEL UR4, UR24, UR4, !UP1 ;  /* 0x0000000418047287 */ /* 0x000fc8000c800000 */
[----:B------:R-:W-:Y:S02]  /*16d0*/  UIADD3 UR6, UPT, UPT, UR5, -UR4, URZ ;  /* 0x8000000405067290 */ /* 0x000fe4000fffe0ff */
[----:B------:R-:W-:Y:S02]  /*16e0*/  UIADD3 UR4, UPT, UPT, -UR5, UR4, URZ ;  /* 0x0000000405047290 */ /* 0x000fe4000fffe1ff */
[----:B------:R-:W-:Y:S02]  /*16f0*/  UIMAD UR24, UR6, UR10, UR24 ;  /* 0x0000000a061872a4 */ /* 0x000fe4000f8e0218 */
[----:B------:R-:W-:-:S12]  /*1700*/  UIMAD UR20, UR4, UR12, UR20 ;  /* 0x0000000c041472a4 */ /* 0x000fd8000f8e0214 */
.L_x_19:
[----:B------:R-:W-:Y:S05]  /*1710*/  BRA.U !UP5, `(.L_x_20) ;  /* 0x000000010d0c7547 */ /* 0x000fea000b800000 */
[----:B------:R-:W-:Y:S01]  /*1720*/  UCGABAR_WAIT ;  /* 0x0000000000007dc7 */ /* 0x000fe20008000000 */
[----:B------:R-:W-:Y:S01]  /*1730*/  CCTL.IVALL ;  /* 0x00000000ff00798f */ /* 0x000fe20002000000 */
[----:B------:R-:W-:Y:S05]  /*1740*/  BRA `(.L_x_21) ;  /* 0x0000000000047947 */ /* 0x000fea0003800000 */
.L_x_20:
[----:B------:R-:W-:Y:S06]  /*1750*/  BAR.SYNC.DEFER_BLOCKING 0x0 ;  /* 0x0000000000007b1d */ /* 0x000fec0000010000 */
.L_x_21:
[----:B------:R-:W-:Y:S05]  /*1760*/  BRA.U UP0, `(.L_x_22) ;  /* 0x0000001100dc7547 */ /* 0x000fea000b800000 */
[----:B------:R-:W1:Y:S01]  /*1770*/  LDCU UR6, c[0x0][0x38c] ;  /* 0x00007180ff0677ac */ /* 0x000e620008000800 */
[----:B------:R-:W-:Y:S01]  /*1780*/  PLOP3.LUT P1, PT, PT, PT, UP3, 0x80, 0x8 ;  /* 0x000000000008781c */ /* 0x000fe20003f2f038 */
[----:B------:R-:W-:Y:S01]  /*1790*/  IMAD.MOV.U32 R12, RZ, RZ, 0x1 ;  /* 0x00000001ff0c7424 */ /* 0x000fe200078e00ff */
[----:B------:R-:W-:Y:S02]  /*17a0*/  ISETP.NE.AND P2, PT, R0, RZ, P3 ;  /* 0x000000ff0000720c */ /* 0x000fe40001f45270 */
[----:B------:R-:W-:Y:S02]  /*17b0*/  CS2R R10, SRZ ;  /* 0x00000000000a7805 */ /* 0x000fe4000001ff00 */
[----:B------:R-:W-:Y:S01]  /*17c0*/  PLOP3.LUT P1, PT, P1, PT, PT, 0x8, 0x80 ;  /* 0x000000000080781c */ /* 0x000fe20000f2e170 */
[----:B------:R-:W-:Y:S01]  /*17d0*/  IMAD.MOV.U32 R9, RZ, RZ, RZ ;  /* 0x000000ffff097224 */ /* 0x000fe200078e00ff */
[----:B------:R-:W2:Y:S01]  /*17e0*/  LDCU UR38, c[0x0][0x370] ;  /* 0x00006e00ff2677ac */ /* 0x000ea20008000800 */
[----:B------:R-:W-:Y:S01]  /*17f0*/  IMAD.MOV.U32 R8, RZ, RZ, 0x1 ;  /* 0x00000001ff087424 */ /* 0x000fe200078e00ff */
[----:B------:R-:W3:Y:S01]  /*1800*/  LDCU.64 UR26, c[0x0][0x348] ;  /* 0x00006900ff1a77ac */ /* 0x000ee20008000a00 */
[----:B------:R-:W-:Y:S01]  /*1810*/  ULEA.HI UR43, UR22, UR45, URZ, 0x1b ;  /* 0x0000002d162b7291 */ /* 0x000fe2000f8fd8ff */
[----:B------:R-:W4:Y:S01]  /*1820*/  LDCU UR37, c[0x0][0x374] ;  /* 0x00006e80ff2577ac */ /* 0x000f220008000800 */
[----:B-1----:R-:W-:-:S02]  /*1830*/  UIADD3 UR5, UPT, UPT, UR6, 0x1f, URZ ;  /* 0x0000001f06057890 */ /* 0x002fc4000fffe0ff */
[----:B------:R-:W-:Y:S02]  /*1840*/  UIADD3 UR47, UPT, UPT, UR6, 0x3e, URZ ;  /* 0x0000003e062f7890 */ /* 0x000fe4000fffe0ff */
[----:B------:R-:W-:Y:S01]  /*1850*/  USHF.R.S32.HI UR4, URZ, 0x1f, UR5 ;  /* 0x0000001fff047899 */ /* 0x000fe20008011405 */
[----:B------:R-:W-:-:S03]  /*1860*/  UMOV UR7, URZ ;  /* 0x000000ff00077c82 */ /* 0x000fc60008000000 */
[----:B------:R-:W-:Y:S02]  /*1870*/  ULEA.HI UR4, UR4, UR5, URZ, 0x5 ;  /* 0x0000000504047291 */ /* 0x000fe4000f8f28ff */
[----:B------:R-:W-:Y:S02]  /*1880*/  UIADD3 UR5, UPT, UPT, UR6, -0x1, URZ ;  /* 0xffffffff06057890 */ /* 0x000fe4000fffe0ff */
[----:B------:R-:W-:Y:S02]  /*1890*/  USHF.R.S32.HI UR40, URZ, 0x5, UR4 ;  /* 0x00000005ff287899 */ /* 0x000fe40008011404 */
[----:B------:R-:W-:Y:S02]  /*18a0*/  UISETP.GE.U32.AND UP1, UPT, UR5, -0x3f, UPT ;  /* 0xffffffc10500788c */ /* 0x000fe4000bf26070 */
[----:B------:R-:W-:-:S04]  /*18b0*/  UISETP.LT.U32.AND UP0, UPT, UR40, 0x4, UPT ;  /* 0x000000042800788c */ /* 0x000fc8000bf01070 */
[----:B------:R-:W-:Y:S02]  /*18c0*/  USEL UR39, UR40, 0x4, UP0 ;  /* 0x0000000428277887 */ /* 0x000fe40008000000 */
[----:B------:R-:W-:Y:S02]  /*18d0*/  UISETP.NE.AND UP0, UPT, UR25, URZ, UPT ;  /* 0x000000ff1900728c */ /* 0x000fe4000bf05270 */
[----:B------:R-:W-:Y:S02]  /*18e0*/  UIADD3 UR4, UPT, UPT, UR39, -0x1, URZ ;  /* 0xffffffff27047890 */ /* 0x000fe4000fffe0ff */
[----:B------:R-:W-:Y:S02]  /*18f0*/  @UP1 UIADD3 UR4, UPT, UPT, UR39, URZ, URZ ;  /* 0x000000ff27041290 */ /* 0x000fe4000fffe0ff */
[----:B------:R-:W-:Y:S02]  /*1900*/  USEL UR23, UR41, 0x2, UP0 ;  /* 0x0000000229177887 */ /* 0x000fe40008000000 */
[----:B------:R-:W-:-:S02]  /*1910*/  UIADD3 UR44, UPT, UPT, UR40, -UR39, URZ ;  /* 0x80000027282c7290 */ /* 0x000fc4000fffe0ff */
[----:B------:R-:W-:Y:S02]  /*1920*/  UIADD3 UR25, UPT, UPT, UR4, 0x1, URZ ;  /* 0x0000000104197890 */ /* 0x000fe4000fffe0ff */
[----:B--234-:R-:W-:-:S12]  /*1930*/  UIADD3 UR41, UPT, UPT, -UR4, URZ, URZ ;  /* 0x000000ff04297290 */ /* 0x01cfd8000fffe1ff */
.L_x_42:
[----:B------:R-:W-:Y:S01]  /*1940*/  UISETP.NE.AND UP0, UPT, UR46, URZ, UPT ;  /* 0x000000ff2e00728c */ /* 0x000fe2000bf05270 */
[----:B-1----:R-:W1:Y:S08]  /*1950*/  S2UR UR46, SR_CgaCtaId ;  /* 0x00000000002e79c3 */ /* 0x002e700000008800 */
[----:B------:R-:W-:Y:S05]  /*1960*/  BRA.U UP0, `(.L_x_23) ;  /* 0x0000000100347547 */ /* 0x000fea000b800000 */
[----:B------:R-:W2:Y:S01]  /*1970*/  S2R R0, SR_CgaCtaId ;  /* 0x0000000000007919 */ /* 0x000ea20000008800 */
[----:B------:R-:W-:Y:S02]  /*1980*/  MOV R3, 0x400 ;  /* 0x0000040000037802 */ /* 0x000fe40000000f00 */
[----:B------:R-:W-:Y:S02]  /*1990*/  SHF.L.U32 R2, R8, 0x1f, RZ ;  /* 0x0000001f08027819 */ /* 0x000fe400000006ff */
[----:B--2---:R-:W-:-:S05]  /*19a0*/  LEA R0, R0, R3, 0x18 ;  /* 0x0000000300007211 */ /* 0x004fca00078ec0ff */
[----:B------:R-:W-:-:S04]  /*19b0*/  IMAD R3, R9, 0x8, R0 ;  /* 0x0000000809037824 */ /* 0x000fc800078e0200 */
[----:B------:R-:W2:Y:S02]  /*19c0*/  SYNCS.PHASECHK.TRANS64.TRYWAIT P0, [R3+URZ+0xe0], R2 ;  /* 0x0000e002030075a7 */ /* 0x000ea400080011ff */
[----:B--2---:R-:W-:Y:S05]  /*19d0*/  @!P0 BRA `(.L_x_24) ;  /* 0x0000006400048947 */ /* 0x004fea0003800000 */
.L_x_123:
[----:B------:R-:W-:Y:S01]  /*19e0*/  VIADD R9, R9, 0x1 ;  /* 0x0000000109097836 */ /* 0x000fe20000000000 */
[----:B------:R2:W-:Y:S04]  /*19f0*/  SYNCS.ARRIVE.TRANS64.A1T0 RZ, [R3+URZ+0xd0], RZ ;  /* 0x0000d0ff03ff79a7 */ /* 0x0005e800081000ff */
[----:B------:R-:W-:-:S04]  /*1a00*/  ISETP.NE.AND P0, PT, R9, 0x2, PT ;  /* 0x000000020900780c */ /* 0x000fc80003f05270 */
[----:B------:R-:W-:Y:S02]  /*1a10*/  SEL R9, R9, RZ, P0 ;  /* 0x000000ff09097207 */ /* 0x000fe40000000000 */
[----:B--2---:R-:W-:-:S04]  /*1a20*/  SEL R3, RZ, 0x1, P0 ;  /* 0x00000001ff037807 */ /* 0x004fc80000000000 */
[----:B------:R-:W-:-:S07]  /*1a30*/  LOP3.LUT R8, R8, R3, RZ, 0x3c, !PT ;  /* 0x0000000308087212 */ /* 0x000fce00078e3cff */
.L_x_23:
[----:B------:R-:W-:Y:S01]  /*1a40*/  UMOV UR6, 0x400 ;  /* 0x0000040000067882 */ /* 0x000fe20000000000 */
[----:B------:R-:W-:Y:S01]  /*1a50*/  SHF.L.U32 R0, R12, 0x1f, RZ ;  /* 0x0000001f0c007819 */ /* 0x000fe200000006ff */
[----:B-1----:R-:W-:Y:S02]  /*1a60*/  ULEA UR6, UR46, UR6, 0x18 ;  /* 0x000000062e067291 */ /* 0x002fe4000f8ec0ff */
[----:B------:R-:W-:Y:S02]  /*1a70*/  UISETP.GE.U32.AND UP0, UPT, UR47, 0x3f, UPT ;  /* 0x0000003f2f00788c */ /* 0x000fe4000bf06070 */
[----:B------:R-:W-:Y:S02]  /*1a80*/  ULEA UR4, UR7, UR6, 0x3 ;  /* 0x0000000607047291 */ /* 0x000fe4000f8e18ff */
[----:B------:R-:W-:Y:S01]  /*1a90*/  ULEA UR11, UR24, UR45, 0x7 ;  /* 0x0000002d180b7291 */ /* 0x000fe2000f8e38ff */
[----:B------:R-:W-:-:S06]  /*1aa0*/  UMOV UR13, URZ ;  /* 0x000000ff000d7c82 */ /* 0x000fcc0008000000 */
[----:B------:R1:W2:Y:S01]  /*1ab0*/  SYNCS.PHASECHK.TRANS64.TRYWAIT P0, [UR4+0x20], R0 ;  /* 0x00002000ff0075a7 */ /* 0x0002a20008001104 */
[----:B------:R-:W-:-:S04]  /*1ac0*/  ULEA.HI UR4, UR20, UR20, URZ, 0x1 ;  /* 0x0000001414047291 */ /* 0x000fc8000f8f08ff */
[----:B------:R-:W-:-:S04]  /*1ad0*/  USHF.L.U32 UR4, UR4, 0x6, URZ ;  /* 0x0000000604047899 */ /* 0x000fc800080006ff */
[----:B------:R-:W-:-:S04]  /*1ae0*/  ULOP3.LUT UR35, UR4, 0xffffff80, URZ, 0xc0, !UPT ;  /* 0xffffff8004237892 */ /* 0x000fc8000f8ec0ff */
[----:B------:R-:W-:Y:S01]  /*1af0*/  UIADD3 UR35, UPT, UPT, UR43, UR35, URZ ;  /* 0x000000232b237290 */ /* 0x000fe2000fffe0ff */
[----:B------:R-:W-:Y:S11]  /*1b00*/  BRA.U !UP0, `(.L_x_25) ;  /* 0x0000000108c47547 */ /* 0x000ff6000b800000 */
[----:B------:R-:W-:Y:S01]  /*1b10*/  UMOV UR16, UR41 ;  /* 0x0000002900107c82 */ /* 0x000fe20008000000 */
[----:B------:R-:W-:Y:S01]  /*1b20*/  UMOV UR4, UR7 ;  /* 0x0000000700047c82 */ /* 0x000fe20008000000 */
[----:B------:R-:W-:-:S05]  /*1b30*/  UMOV UR34, URZ ;  /* 0x000000ff00227c82 */ /* 0x000fca0008000000 */
.L_x_31:
[----:B------:R-:W-:Y:S01]  /*1b40*/  ULEA UR33, UR4, UR6, 0x3 ;  /* 0x0000000604217291 */ /* 0x000fe2000f8e18ff */
[----:B------:R-:W-:Y:S01]  /*1b50*/  @P3 MOV R2, 0x2000 ;  /* 0x0000200000023802 */ /* 0x000fe20000000f00 */
[----:B--234-:R-:W-:Y:S10]  /*1b60*/  @P0 BRA `(.L_x_26) ;  /* 0x00000000000c0947 */ /* 0x01cff40003800000 */
[----:B------:R-:W-:-:S04]  /*1b70*/  SHF.L.U32 R3, R12, 0x1f, RZ ;  /* 0x0000001f0c037819 */ /* 0x000fc800000006ff */
[----:B------:R-:W2:Y:S02]  /*1b80*/  SYNCS.PHASECHK.TRANS64.TRYWAIT P0, [UR33+0x20], R3 ;  /* 0x00002003ff0075a7 */ /* 0x000ea40008001121 */
[----:B--2---:R-:W-:Y:S05]  /*1b90*/  @!P0 BRA `(.L_x_27) ;  /* 0x0000006000a88947 */ /* 0x004fea0003800000 */
.L_x_26:
[----:B------:R2:W-:Y:S01]  /*1ba0*/  @P3 SYNCS.ARRIVE.TRANS64 RZ, [UR33], R2 ;  /* 0x00000002ffff39a7 */ /* 0x0005e20008000021 */
[----:B------:R-:W-:Y:S02]  /*1bb0*/  ULOP3.LUT UR5, UR23, 0x2, URZ, 0xfc, !UPT ;  /* 0x0000000217057892 */ /* 0x000fe4000f8efcff */
[----:B------:R-:W-:Y:S02]  /*1bc0*/  UIADD3 UR16, UPT, UPT, UR16, 0x1, URZ ;  /* 0x0000000110107890 */ /* 0x000fe4000fffe0ff */
[----:B------:R-:W-:Y:S02]  /*1bd0*/  UISETP.NE.AND UP0, UPT, UR5, 0x2, UPT ;  /* 0x000000020500788c */ /* 0x000fe4000bf05270 */
[----:B------:R-:W-:-:S07]  /*1be0*/  UISETP.NE.AND UP2, UPT, UR16, 0x1, UPT ;  /* 0x000000011000788c */ /* 0x000fce000bf45270 */
[----:B------:R-:W-:Y:S05]  /*1bf0*/  BRA.U UP0, `(.L_x_28) ;  /* 0x0000000100047547 */ /* 0x000fea000b800000 */
[----:B------:R-:W-:Y:S05]  /*1c00*/  BPT.TRAP 0x1 ;  /* 0x000000040000795c */ /* 0x000fea0000300000 */
.L_x_28:
[----:B------:R-:W-:Y:S04]  /*1c10*/  BSSY.RECONVERGENT B0, `(.L_x_29) ;  /* 0x0000003000007945 */ /* 0x000fe80003800200 */
[----:B------:R-:W-:Y:S05]  /*1c20*/  @!P2 BRA `(.L_x_30) ;  /* 0x000000000004a947 */ /* 0x000fea0003800000 */
[----:B------:R-:W-:Y:S05]  /*1c30*/  BPT.TRAP 0x1 ;  /* 0x000000040000795c */ /* 0x000fea0000300000 */
.L_x_30:
[----:B------:R-:W-:Y:S05]  /*1c40*/  BSYNC.RECONVERGENT B0 ;  /* 0x0000000000007941 */ /* 0x000fea0003800200 */
.L_x_29:
[----:B------:R-:W-:Y:S02]  /*1c50*/  UIADD3 UR5, UPT, UPT, UR4, 0x1, URZ ;  /* 0x0000000104057890 */ /* 0x000fe4000fffe0ff */
[----:B------:R-:W-:Y:S02]  /*1c60*/  UIADD3 UR14, UP1, UPT, UR26, 0x80, URZ ;  /* 0x000000801a0e7890 */ /* 0x000fe4000ff3e0ff */
[----:B------:R-:W-:Y:S02]  /*1c70*/  UISETP.NE.AND UP0, UPT, UR5, 0x4, UPT ;  /* 0x000000040500788c */ /* 0x000fe4000bf05270 */
[----:B------:R-:W-:Y:S02]  /*1c80*/  ULOP3.LUT UR33, UR33, 0xfefffff8, URZ, 0xc0, !UPT ;  /* 0xfefffff821217892 */ /* 0x000fe4000f8ec0ff */
[----:B------:R-:W-:Y:S02]  /*1c90*/  USEL UR8, URZ, 0x1, UP0 ;  /* 0x00000001ff087887 */ /* 0x000fe40008000000 */
[----:B------:R-:W-:-:S02]  /*1ca0*/  USEL UR7, UR5, URZ, UP0 ;  /* 0x000000ff05077287 */ /* 0x000fc40008000000 */
[----:B------:R-:W-:Y:S02]  /*1cb0*/  UIADD3.X UR15, UPT, UPT, URZ, UR27, URZ, UP1, !UPT ;  /* 0x0000001bff0f7290 */ /* 0x000fe40008ffe4ff */
[----:B------:R-:W-:Y:S01]  /*1cc0*/  ULEA UR5, UR7, UR6, 0x3 ;  /* 0x0000000607057291 */ /* 0x000fe2000f8e18ff */
[----:B------:R-:W-:Y:S01]  /*1cd0*/  LOP3.LUT R12, R12, UR8, RZ, 0x3c, !PT ;  /* 0x000000080c0c7c12 */ /* 0x000fe2000f8e3cff */
[----:B------:R-:W-:Y:S02]  /*1ce0*/  USHF.L.U32 UR8, UR4, 0xb, URZ ;  /* 0x0000000b04087899 */ /* 0x000fe400080006ff */
[----:B------:R-:W-:Y:S01]  /*1cf0*/  UIADD3 UR4, UP0, UPT, UR26, 0x180, URZ ;  /* 0x000001801a047890 */ /* 0x000fe2000ff1e0ff */
[----:B-1----:R-:W-:Y:S01]  /*1d00*/  SHF.L.U32 R0, R12, 0x1f, RZ ;  /* 0x0000001f0c007819 */ /* 0x002fe200000006ff */
[----:B------:R-:W-:Y:S02]  /*1d10*/  ULOP3.LUT UR32, UR8, UR22, URZ, 0xfc, !UPT ;  /* 0x0000001608207292 */ /* 0x000fe4000f8efcff */
[----:B------:R-:W-:Y:S01]  /*1d20*/  UPRMT UR13, URZ, 0x5410, UR21 ;  /* 0x00005410ff0d7896 */ /* 0x000fe20008000015 */
[----:B------:R3:W4:Y:S01]  /*1d30*/  SYNCS.PHASECHK.TRANS64.TRYWAIT P0, [UR5+0x20], R0 ;  /* 0x00002000ff0075a7 */ /* 0x0007220008001105 */
[----:B------:R-:W-:-:S02]  /*1d40*/  UIADD3 UR32, UPT, UPT, UR6, 0x4300, UR32 ;  /* 0x0000430006207890 */ /* 0x000fc4000fffe020 */
[----:B------:R-:W-:Y:S02]  /*1d50*/  UIADD3 UR8, UPT, UPT, UR6, 0x6300, UR8 ;  /* 0x0000630006087890 */ /* 0x000fe4000fffe008 */
[----:B------:R-:W-:Y:S01]  /*1d60*/  UIADD3.X UR5, UPT, UPT, URZ, UR27, URZ, UP0, !UPT ;  /* 0x0000001bff057290 */ /* 0x000fe200087fe4ff */
[----:B------:R-:W-:Y:S01]  /*1d70*/  UMOV UR18, 0x0 ;  /* 0x0000000000127882 */ /* 0x000fe20000000000 */
[----:B------:R-:W-:Y:S01]  /*1d80*/  UMOV UR19, 0x10000000 ;  /* 0x1000000000137882 */ /* 0x000fe20000000000 */
[----:B------:R-:W-:Y:S01]  /*1d90*/  UMOV UR10, UR34 ;  /* 0x00000022000a7c82 */ /* 0x000fe20008000000 */
[----:B------:R-:W-:Y:S01]  /*1da0*/  UMOV UR12, UR36 ;  /* 0x00000024000c7c82 */ /* 0x000fe20008000000 */
[----:B------:R-:W-:Y:S01]  /*1db0*/  UMOV UR9, UR33 ;  /* 0x0000002100097c82 */ /* 0x000fe20008000000 */
[----:B------:R1:W-:Y:S03]  /*1dc0*/  UTMALDG.3D.MULTICAST.2CTA [UR32], [UR14], UR13, desc[UR18] ;  /* 0x000012200e0073b4 */ /* 0x0003e6000821180d */
[----:B------:R2:W-:Y:S01]  /*1dd0*/  UTMALDG.3D.2CTA [UR8], [UR4], desc[UR18] ;  /* 0x00001208040075b4 */ /* 0x0005e20008211000 */
[----:B-1----:R-:W-:Y:S01]  /*1de0*/  UIADD3 UR34, UPT, UPT, UR34, 0x20, URZ ;  /* 0x0000002022227890 */ /* 0x002fe2000fffe0ff */
[----:B------:R-:W-:Y:S01]  /*1df0*/  UMOV UR13, UR25 ;  /* 0x00000019000d7c82 */ /* 0x000fe20008000000 */
[----:B--2---:R-:W-:Y:S01]  /*1e00*/  UMOV UR4, UR7 ;  /* 0x0000000700047c82 */ /* 0x004fe20008000000 */
[----:B------:R-:W-:Y:S09]  /*1e10*/  BRA.U UP2, `(.L_x_31) ;  /* 0xfffffffd02487547 */ /* 0x000ff2000b83ffff */
.L_x_25:
[----:B------:R-:W-:Y:S01]  /*1e20*/  ULEA UR4, UR7, UR6, 0x3 ;  /* 0x0000000607047291 */ /* 0x000fe2000f8e18ff */
[----:B-1-3--:R-:W-:Y:S01]  /*1e30*/  SHF.L.U32 R0, R12, 0x1f, RZ ;  /* 0x0000001f0c007819 */ /* 0x00afe200000006ff */
[----:B------:R-:W-:Y:S01]  /*1e40*/  @!P1 SYNCS.ARRIVE.TRANS64.A1T0 RZ, [UR6+0x68], RZ ;  /* 0x000068ffffff99a7 */ /* 0x000fe20008100006 */
[----:B------:R-:W-:-:S06]  /*1e50*/  UISETP.GT.AND UP0, UPT, UR40, UR39, UPT ;  /* 0x000000272800728c */ /* 0x000fcc000bf04270 */
[----:B--2-4-:R1:W2:Y:S03]  /*1e60*/  SYNCS.PHASECHK.TRANS64.TRYWAIT P0, [UR4+0x20], R0 ;  /* 0x00002000ff0075a7 */ /* 0x0142a60008001104 */
[----:B------:R-:W-:Y:S05]  /*1e70*/  BRA.U !UP0, `(.L_x_32) ;  /* 0x0000000108c47547 */ /* 0x000fea000b800000 */
[----:B------:R-:W-:Y:S01]  /*1e80*/  UIADD3 UR24, UPT, UPT, UR44, UR13, URZ ;  /* 0x0000000d2c187290 */ /* 0x000fe2000fffe0ff */
[----:B------:R-:W-:-:S11]  /*1e90*/  UMOV UR4, UR7 ;  /* 0x0000000700047c82 */ /* 0x000fd60008000000 */
.L_x_38:
[----:B------:R-:W-:Y:S01]  /*1ea0*/  ULEA UR17, UR4, UR6, 0x3 ;  /* 0x0000000604117291 */ /* 0x000fe2000f8e18ff */
[----:B--2---:R-:W-:Y:S01]  /*1eb0*/  @P3 MOV R2, 0x2000 ;  /* 0x0000200000023802 */ /* 0x004fe20000000f00 */
[----:B--2-4-:R-:W-:Y:S10]  /*1ec0*/  @P0 BRA `(.L_x_33) ;  /* 0x00000000000c0947 */ /* 0x014ff40003800000 */
[----:B------:R-:W-:-:S04]  /*1ed0*/  SHF.L.U32 R3, R12, 0x1f, RZ ;  /* 0x0000001f0c037819 */ /* 0x000fc800000006ff */
[----:B------:R-:W2:Y:S02]  /*1ee0*/  SYNCS.PHASECHK.TRANS64.TRYWAIT P0, [UR17+0x20], R3 ;  /* 0x00002003ff0075a7 */ /* 0x000ea40008001111 */
[----:B--2---:R-:W-:Y:S05]  /*1ef0*/  @!P0 BRA `(.L_x_34) ;  /* 0x0000005c00e88947 */ /* 0x004fea0003800000 */
.L_x_33:
[----:B------:R2:W-:Y:S01]  /*1f00*/  @P3 SYNCS.ARRIVE.TRANS64 RZ, [UR17], R2 ;  /* 0x00000002ffff39a7 */ /* 0x0005e20008000011 */
[----:B------:R-:W-:-:S04]  /*1f10*/  ULOP3.LUT UR5, UR23, 0x2, URZ, 0xfc, !UPT ;  /* 0x0000000217057892 */ /* 0x000fc8000f8efcff */
[----:B------:R-:W-:-:S09]  /*1f20*/  UISETP.NE.AND UP0, UPT, UR5, 0x2, UPT ;  /* 0x000000020500788c */ /* 0x000fd2000bf05270 */
[----:B------:R-:W-:Y:S05]  /*1f30*/  BRA.U UP0, `(.L_x_35) ;  /* 0x0000000100047547 */ /* 0x000fea000b800000 */
[----:B------:R-:W-:Y:S05]  /*1f40*/  BPT.TRAP 0x1 ;  /* 0x000000040000795c */ /* 0x000fea0000300000 */
.L_x_35:
[----:B------:R-:W-:Y:S04]  /*1f50*/  BSSY.RECONVERGENT B0, `(.L_x_36) ;  /* 0x0000003000007945 */ /* 0x000fe80003800200 */
[----:B------:R-:W-:Y:S05]  /*1f60*/  @!P2 BRA `(.L_x_37) ;  /* 0x000000000004a947 */ /* 0x000fea0003800000 */
[----:B------:R-:W-:Y:S05]  /*1f70*/  BPT.TRAP 0x1 ;  /* 0x000000040000795c */ /* 0x000fea0000300000 */
.L_x_37:
[----:B------:R-:W-:Y:S05]  /*1f80*/  BSYNC.RECONVERGENT B0 ;  /* 0x0000000000007941 */ /* 0x000fea0003800200 */
.L_x_36:
[----:B------:R-:W-:Y:S02]  /*1f90*/  UIADD3 UR5, UPT, UPT, UR4, 0x1, URZ ;  /* 0x0000000104057890 */ /* 0x000fe4000fffe0ff */
[----:B------:R-:W-:Y:S02]  /*1fa0*/  USHF.L.U32 UR18, UR13, 0x5, URZ ;  /* 0x000000050d127899 */ /* 0x000fe400080006ff */
[----:B------:R-:W-:Y:S02]  /*1fb0*/  UISETP.NE.AND UP0, UPT, UR5, 0x4, UPT ;  /* 0x000000040500788c */ /* 0x000fe4000bf05270 */
[----:B------:R-:W-:Y:S02]  /*1fc0*/  ULOP3.LUT UR17, UR17, 0xfefffff8, URZ, 0xc0, !UPT ;  /* 0xfefffff811117892 */ /* 0x000fe4000f8ec0ff */
[----:B------:R-:W-:Y:S02]  /*1fd0*/  USEL UR8, URZ, 0x1, UP0 ;  /* 0x00000001ff087887 */ /* 0x000fe40008000000 */
[----:B------:R-:W-:-:S02]  /*1fe0*/  USEL UR7, UR5, URZ, UP0 ;  /* 0x000000ff05077287 */ /* 0x000fc40008000000 */
[----:B------:R-:W-:Y:S02]  /*1ff0*/  UIADD3 UR14, UP0, UPT, UR26, 0x180, URZ ;  /* 0x000001801a0e7890 */ /* 0x000fe4000ff1e0ff */
        /* <DEDUP_REMOVED lines=9> */
[----:B------:R-:W-:Y:S02]  /*2090*/  UIADD3.X UR5, UPT, UPT, URZ, UR27, URZ, UP1, !UPT ;  /* 0x0000001bff057290 */ /* 0x000fe40008ffe4ff */
[----:B------:R-:W-:Y:S02]  /*20a0*/  UIADD3 UR8, UPT, UPT, UR6, 0x6300, UR8 ;  /* 0x0000630006087890 */ /* 0x000fe4000fffe008 */
[----:B------:R-:W-:Y:S01]  /*20b0*/  UIADD3.X UR15, UPT, UPT, URZ, UR27, URZ, UP0, !UPT ;  /* 0x0000001bff0f7290 */ /* 0x000fe200087fe4ff */
[----:B------:R-:W-:Y:S01]  /*20c0*/  UMOV UR28, 0x0 ;  /* 0x00000000001c7882 */ /* 0x000fe20000000000 */
[----:B------:R-:W-:Y:S01]  /*20d0*/  UMOV UR29, 0x10000000 ;  /* 0x10000000001d7882 */ /* 0x000fe20000000000 */
[----:B------:R-:W-:Y:S01]  /*20e0*/  UMOV UR19, UR35 ;  /* 0x0000002300137c82 */ /* 0x000fe20008000000 */
[----:B------:R-:W-:Y:S01]  /*20f0*/  UMOV UR20, UR36 ;  /* 0x0000002400147c82 */ /* 0x000fe20008000000 */
[----:B------:R-:W-:Y:S01]  /*2100*/  UMOV UR12, UR36 ;  /* 0x00000024000c7c82 */ /* 0x000fe20008000000 */
[----:B------:R1:W-:Y:S01]  /*2110*/  UTMALDG.3D.MULTICAST.2CTA [UR16], [UR4], UR10, desc[UR28] ;  /* 0x00001c10040073b4 */ /* 0x0003e2000821180a */
[----:B------:R-:W-:Y:S01]  /*2120*/  UMOV UR9, UR17 ;  /* 0x0000001100097c82 */ /* 0x000fe20008000000 */
[----:B------:R-:W-:-:S04]  /*2130*/  UIADD3 UR13, UPT, UPT, UR13, 0x1, URZ ;  /* 0x000000010d0d7890 */ /* 0x000fc8000fffe0ff */
[----:B------:R-:W-:Y:S01]  /*2140*/  UISETP.NE.AND UP0, UPT, UR13, UR24, UPT ;  /* 0x000000180d00728c */ /* 0x000fe2000bf05270 */
[----:B-1----:R-:W-:Y:S01]  /*2150*/  UMOV UR10, UR18 ;  /* 0x00000012000a7c82 */ /* 0x002fe20008000000 */
[----:B------:R-:W-:Y:S01]  /*2160*/  UMOV UR4, UR7 ;  /* 0x0000000700047c82 */ /* 0x000fe20008000000 */
[----:B------:R3:W-:Y:S06]  /*2170*/  UTMALDG.3D.2CTA [UR8], [UR14], desc[UR28] ;  /* 0x00001c080e0075b4 */ /* 0x0007ec0008211000 */
[----:B---3--:R-:W-:Y:S05]  /*2180*/  BRA.U UP0, `(.L_x_38) ;  /* 0xfffffffd00447547 */ /* 0x008fea000b83ffff */
.L_x_32:
[C---:B------:R-:W-:Y:S01]  /*2190*/  LEA R3, R11.reuse, UR6, 0x3 ;  /* 0x000000060b037c11 */ /* 0x040fe2000f8e18ff */
[----:B------:R-:W-:Y:S01]  /*21a0*/  NOP ;  /* 0x0000000000007918 */ /* 0x000fe20000000000 */
[----:B-1----:R-:W-:Y:S02]  /*21b0*/  SHF.L.U32 R0, R10, 0x1f, RZ ;  /* 0x0000001f0a007819 */ /* 0x002fe400000006ff */
[----:B------:R-:W-:Y:S02]  /*21c0*/  LEA R5, R11, UR6, 0x4 ;  /* 0x000000060b057c11 */ /* 0x000fe4000f8e20ff */
[----:B--2-4-:R-:W1:Y:S02]  /*21d0*/  SYNCS.PHASECHK.TRANS64.TRYWAIT P0, [R3+URZ+0x70], R0 ;  /* 0x00007000030075a7 */ /* 0x014e6400080011ff */
[----:B-1----:R-:W-:Y:S05]  /*21e0*/  @!P0 BRA `(.L_x_39) ;  /* 0x0000005c00448947 */ /* 0x002fea0003800000 */
.L_x_126:
[----:B------:R-:W2:Y:S01]  /*21f0*/  LDS.128 R4, [R5+0x100] ;  /* 0x0001000005047984 */ /* 0x000ea20000000c00 */
[----:B------:R-:W-:Y:S01]  /*2200*/  UISETP.GE.AND UP0, UPT, UR42, 0x1, UPT ;  /* 0x000000012a00788c */ /* 0x000fe2000bf06270 */
[----:B------:R-:W-:Y:S01]  /*2210*/  @!PT LDS RZ, [RZ] ;  /* 0x00000000fffff984 */ /* 0x000fe20000000800 */
[----:B------:R-:W-:Y:S01]  /*2220*/  @!PT LDS RZ, [RZ] ;  /* 0x00000000fffff984 */ /* 0x000fe20000000800 */
[----:B------:R-:W-:Y:S01]  /*2230*/  @!PT LDS RZ, [RZ] ;  /* 0x00000000fffff984 */ /* 0x000fe20000000800 */
[----:B------:R-:W-:Y:S01]  /*2240*/  @!PT LDS RZ, [RZ] ;  /* 0x00000000fffff984 */ /* 0x000fe20000000800 */
[----:B------:R3:W-:Y:S06]  /*2250*/  MEMBAR.ALL.CTA ;  /* 0x0000000000007992 */ /* 0x0007ec0000008000 */
[----:B---3--:R-:W3:Y:S01]  /*2260*/  FENCE.VIEW.ASYNC.S ;  /* 0x00000000000073c6 */ /* 0x008ee20000000000 */
[----:B--2---:R-:W-:-:S13]  /*2270*/  LOP3.LUT P0, RZ, R6, 0x1, RZ, 0xc0, !PT ;  /* 0x0000000106ff7812 */ /* 0x004fda000780c0ff */
[----:B---3--:R-:W-:Y:S01]  /*2280*/  VOTEU.ANY UP1, P0 ;  /* 0x0000000000ff7886 */ /* 0x008fe20000020100 */
[----:B------:R-:W-:-:S13]  /*2290*/  PLOP3.LUT P0, PT, PT, PT, UP1, 0x80, 0x8 ;  /* 0x000000000008781c */ /* 0x000fda0003f0f018 */
[----:B-1----:R-:W-:Y:S02]  /*22a0*/  @P0 LOP3.LUT R0, R5, 0xffff, RZ, 0xc0, !PT ;  /* 0x0000ffff05000812 */ /* 0x002fe400078ec0ff */
[----:B------:R-:W-:Y:S02]  /*22b0*/  @P0 MOV R2, R4 ;  /* 0x0000000400020202 */ /* 0x000fe40000000f00 */
[----:B------:R-:W-:Y:S01]  /*22c0*/  @P0 R2UR UR5, R0 ;  /* 0x00000000000502ca */ /* 0x000fe200000e0000 */
[----:B------:R-:W-:Y:S01]  /*22d0*/  VIADD R0, R3, 0x80 ;  /* 0x0000008003007836 */ /* 0x000fe20000000000 */
[----:B------:R-:W-:Y:S02]  /*22e0*/  @P0 SHF.R.U32.HI R4, RZ, 0x10, R5 ;  /* 0x00000010ff040819 */ /* 0x000fe40000011605 */
[----:B------:R-:W-:Y:S02]  /*22f0*/  @P0 R2UR UR8, R2 ;  /* 0x00000000020802ca */ /* 0x000fe400000e0000 */
[----:B------:R-:W-:-:S02]  /*2300*/  PRMT R0, RZ, 0x654, R0 ;  /* 0x00000654ff007816 */ /* 0x000fc40000000000 */
[----:B------:R-:W-:Y:S02]  /*2310*/  @P0 R2UR UR4, R4 ;  /* 0x00000000040402ca */ /* 0x000fe400000e0000 */
[----:B------:R1:W-:Y:S03]  /*2320*/  SYNCS.ARRIVE.TRANS64.RED.A1T0 RZ, [R0+URZ], RZ ;  /* 0x000000ff00ff79a7 */ /* 0x0003e600081004ff */
[----:B------:R-:W-:-:S04]  /*2330*/  @UP1 UMOV UR30, UR5 ;  /* 0x00000005001e1c82 */ /* 0x000fc80008000000 */
[----:B------:R-:W-:-:S04]  /*2340*/  @UP1 UMOV UR31, UR8 ;  /* 0x00000008001f1c82 */ /* 0x000fc80008000000 */
[----:B------:R-:W-:Y:S01]  /*2350*/  @UP1 UMOV UR36, UR4 ;  /* 0x0000000400241c82 */ /* 0x000fe20008000000 */
[----:B------:R-:W-:Y:S05]  /*2360*/  BRA.U !UP0, `(.L_x_40) ;  /* 0x0000000108d47547 */ /* 0x000fea000b800000 */
[----:B------:R-:W2:Y:S01]  /*2370*/  LDCU.128 UR12, c[0x0][0xb10] ;  /* 0x00016200ff0c77ac */ /* 0x000ea20008000c00 */
[----:B------:R-:W3:Y:S01]  /*2380*/  LDCU UR24, c[0x0][0xb20] ;  /* 0x00016400ff1877ac */ /* 0x000ee20008000800 */
[----:B------:R-:W4:Y:S01]  /*2390*/  LDCU UR20, c[0x0][0xb0c] ;  /* 0x00016180ff1477ac */ /* 0x000f220008000800 */
[----:B------:R-:W1:Y:S01]  /*23a0*/  LDCU.64 UR10, c[0x0][0xb28] ;  /* 0x00016500ff0a77ac */ /* 0x000e620008000a00 */
[----:B------:R-:W-:Y:S02]  /*23b0*/  UISETP.NE.AND UP3, UPT, UR42, 0x1, UPT ;  /* 0x000000012a00788c */ /* 0x000fe4000bf65270 */
[----:B--2---:R-:W-:Y:S02]  /*23c0*/  UIMAD.WIDE.U32 UR8, UR37, UR15, URZ ;  /* 0x0000000f250872a5 */ /* 0x004fe4000f8e00ff */
[----:B------:R-:W-:Y:S02]  /*23d0*/  UIMAD.WIDE.U32 UR4, UR38, UR12, URZ ;  /* 0x0000000c260472a5 */ /* 0x000fe4000f8e00ff */
[----:B------:R-:W-:-:S02]  /*23e0*/  UISETP.NE.AND UP0, UPT, UR14, 0x1, UPT ;  /* 0x000000010e00788c */ /* 0x000fc4000bf05270 */
[----:B------:R-:W-:Y:S01]  /*23f0*/  UIMAD.WIDE.U32 UR28, UR30, UR15, URZ ;  /* 0x0000000f1e1c72a5 */ /* 0x000fe2000f8e00ff */
[----:B------:R-:W-:Y:S02]  /*2400*/  UMOV UR8, UR9 ;  /* 0x0000000900087c82 */ /* 0x000fe40008000000 */
[----:B------:R-:W-:Y:S01]  /*2410*/  UMOV UR4, UR5 ;  /* 0x0000000500047c82 */ /* 0x000fe20008000000 */
[----:B---3--:R-:W-:Y:S02]  /*2420*/  USHF.R.U32.HI UR8, URZ, UR24, UR8 ;  /* 0x00000018ff087299 */ /* 0x008fe40008011608 */
[----:B----4-:R-:W-:Y:S02]  /*2430*/  UISETP.NE.AND UP2, UPT, UR20, 0x1, UPT ;  /* 0x000000011400788c */ /* 0x010fe4000bf45270 */
[----:B------:R-:W-:Y:S02]  /*2440*/  USHF.R.U32.HI UR4, URZ, UR13, UR4 ;  /* 0x0000000dff047299 */ /* 0x000fe40008011604 */
[----:B------:R-:W-:-:S02]  /*2450*/  USEL UR5, UR37, UR8, !UP0 ;  /* 0x0000000825057287 */ /* 0x000fc4000c000000 */
[----:B------:R-:W-:Y:S02]  /*2460*/  USEL UR8, UR38, UR4, !UP2 ;  /* 0x0000000426087287 */ /* 0x000fe4000d000000 */
[----:B-1----:R-:W-:Y:S01]  /*2470*/  UIMAD.WIDE.U32 UR16, UR5, UR10, URZ ;  /* 0x0000000a051072a5 */ /* 0x002fe2000f8e00ff */
[----:B------:R-:W-:Y:S01]  /*2480*/  UMOV UR4, UR29 ;  /* 0x0000001d00047c82 */ /* 0x000fe20008000000 */
[----:B------:R-:W-:Y:S02]  /*2490*/  UIMAD.WIDE.U32 UR18, UR31, UR12, URZ ;  /* 0x0000000c1f1272a5 */ /* 0x000fe4000f8e00ff */
[----:B------:R-:W-:-:S03]  /*24a0*/  UIMAD.WIDE.U32 UR28, UR8, UR10, URZ ;  /* 0x0000000a081c72a5 */ /* 0x000fc6000f8e00ff */
[----:B------:R-:W-:Y:S01]  /*24b0*/  UMOV UR16, UR17 ;  /* 0x0000001100107c82 */ /* 0x000fe20008000000 */
[----:B------:R-:W-:Y:S02]  /*24c0*/  USHF.R.U32.HI UR4, URZ, UR24, UR4 ;  /* 0x00000018ff047299 */ /* 0x000fe40008011604 */
[----:B------:R-:W-:Y:S01]  /*24d0*/  @UP3 USHF.R.U32.HI UR5, URZ, UR11, UR16 ;  /* 0x0000000bff053299 */ /* 0x000fe20008011610 */
[----:B------:R-:W-:Y:S01]  /*24e0*/  UMOV UR18, UR19 ;  /* 0x0000001300127c82 */ /* 0x000fe20008000000 */
[----:B------:R-:W-:Y:S01]  /*24f0*/  UMOV UR28, UR29 ;  /* 0x0000001d001c7c82 */ /* 0x000fe20008000000 */
[----:B------:R-:W-:Y:S02]  /*2500*/  USHF.R.U32.HI UR13, URZ, UR13, UR18 ;  /* 0x0000000dff0d7299 */ /* 0x000fe40008011612 */
[----:B------:R-:W-:Y:S02]  /*2510*/  USEL UR4, UR30, UR4, !UP0 ;  /* 0x000000041e047287 */ /* 0x000fe4000c000000 */
[----:B------:R-:W-:-:S02]  /*2520*/  @UP3 USHF.R.U32.HI UR8, URZ, UR11, UR28 ;  /* 0x0000000bff083299 */ /* 0x000fc4000801161c */
[----:B------:R-:W-:Y:S02]  /*2530*/  UIMAD UR9, UR42, UR5, URZ ;  /* 0x000000052a0972a4 */ /* 0x000fe4000f8e02ff */
[----:B------:R-:W-:Y:S02]  /*2540*/  USEL UR5, UR31, UR13, !UP2 ;  /* 0x0000000d1f057287 */ /* 0x000fe4000d000000 */
[----:B------:R-:W-:Y:S02]  /*2550*/  UIMAD UR12, UR42, UR8, URZ ;  /* 0x000000082a0c72a4 */ /* 0x000fe4000f8e02ff */
[----:B------:R-:W-:Y:S02]  /*2560*/  UISETP.GE.AND UP0, UPT, UR4, UR9, UPT ;  /* 0x000000090400728c */ /* 0x000fe4000bf06270 */
[----:B------:R-:W-:Y:S02]  /*2570*/  UIMAD.WIDE.U32 UR16, UR4, UR10, URZ ;  /* 0x0000000a041072a5 */ /* 0x000fe4000f8e00ff */
[----:B------:R-:W-:-:S02]  /*2580*/  UISETP.GE.OR UP0, UPT, UR5, UR12, UP0 ;  /* 0x0000000c0500728c */ /* 0x000fc40008706670 */
        /* <DEDUP_REMOVED lines=19> */
.L_x_40:
[----:B------:R-:W2:Y:S02]  /*26c0*/  LDCU UR4, c[0x0][0xb30] ;  /* 0x00016600ff0477ac */ /* 0x000ea40008000800 */
[----:B--2---:R-:W-:-:S09]  /*26d0*/  UISETP.NE.AND UP0, UPT, UR4, 0x1, UPT ;  /* 0x000000010400788c */ /* 0x004fd2000bf05270 */
[----:B------:R-:W-:Y:S05]  /*26e0*/  BRA.U UP0, `(.L_x_41) ;  /* 0x0000000100447547 */ /* 0x000fea000b800000 */
[----:B------:R-:W2:Y:S01]  /*26f0*/  LDCU.128 UR12, c[0x0][0xb10] ;  /* 0x00016200ff0c77ac */ /* 0x000ea20008000c00 */
[----:B------:R-:W3:Y:S01]  /*2700*/  LDCU UR10, c[0x0][0xb0c] ;  /* 0x00016180ff0a77ac */ /* 0x000ee20008000800 */
[----:B------:R-:W4:Y:S01]  /*2710*/  LDCU UR11, c[0x0][0xb20] ;  /* 0x00016400ff0b77ac */ /* 0x000f220008000800 */
[----:B--2---:R-:W-:Y:S02]  /*2720*/  UIMAD.WIDE.U32 UR8, UR31, UR12, URZ ;  /* 0x0000000c1f0872a5 */ /* 0x004fe4000f8e00ff */
[----:B------:R-:W-:Y:S02]  /*2730*/  UIMAD.WIDE.U32 UR4, UR30, UR15, URZ ;  /* 0x0000000f1e0472a5 */ /* 0x000fe4000f8e00ff */
[----:B---3--:R-:W-:Y:S02]  /*2740*/  UISETP.NE.AND UP2, UPT, UR10, 0x1, UPT ;  /* 0x000000010a00788c */ /* 0x008fe4000bf45270 */
[----:B------:R-:W-:Y:S01]  /*2750*/  UISETP.NE.AND UP0, UPT, UR14, 0x1, UPT ;  /* 0x000000010e00788c */ /* 0x000fe2000bf05270 */
[----:B------:R-:W-:-:S02]  /*2760*/  UMOV UR8, UR9 ;  /* 0x0000000900087c82 */ /* 0x000fc40008000000 */
[----:B------:R-:W-:Y:S01]  /*2770*/  UMOV UR4, UR5 ;  /* 0x0000000500047c82 */ /* 0x000fe20008000000 */
[----:B------:R-:W-:Y:S02]  /*2780*/  USHF.R.U32.HI UR13, URZ, UR13, UR8 ;  /* 0x0000000dff0d7299 */ /* 0x000fe40008011608 */
[----:B----4-:R-:W-:Y:S02]  /*2790*/  USHF.R.U32.HI UR4, URZ, UR11, UR4 ;  /* 0x0000000bff047299 */ /* 0x010fe40008011604 */
[----:B------:R-:W-:Y:S02]  /*27a0*/  USEL UR5, UR31, UR13, !UP2 ;  /* 0x0000000d1f057287 */ /* 0x000fe4000d000000 */
[----:B------:R-:W-:-:S04]  /*27b0*/  USEL UR4, UR30, UR4, !UP0 ;  /* 0x000000041e047287 */ /* 0x000fc8000c000000 */
[----:B------:R-:W-:Y:S02]  /*27c0*/  UIADD3 UR8, UPT, UPT, UR5, -UR4, URZ ;  /* 0x8000000405087290 */ /* 0x000fe4000fffe0ff */
[----:B------:R-:W-:Y:S02]  /*27d0*/  UIADD3 UR4, UPT, UPT, -UR5, UR4, URZ ;  /* 0x0000000405047290 */ /* 0x000fe4000fffe1ff */
[----:B------:R-:W-:Y:S02]  /*27e0*/  UIMAD UR30, UR8, UR14, UR30 ;  /* 0x0000000e081e72a4 */ /* 0x000fe4000f8e021e */
[----:B------:R-:W-:-:S12]  /*27f0*/  UIMAD UR31, UR4, UR10, UR31 ;  /* 0x0000000a041f72a4 */ /* 0x000fd8000f8e021f */
.L_x_41:
[----:B------:R-:W-:Y:S01]  /*2800*/  VIADD R11, R11, 0x1 ;  /* 0x000000010b0b7836 */ /* 0x000fe20000000000 */
[----:B------:R-:W-:Y:S01]  /*2810*/  R2UR UR4, R88 ;  /* 0x00000000580472ca */ /* 0x000fe200000e0000 */
[----:B------:R-:W-:Y:S01]  /*2820*/  UIADD3 UR24, UPT, UPT, UR30, UR63, URZ ;  /* 0x0000003f1e187290 */ /* 0x000fe2000fffe0ff */
[----:B------:R-:W-:Y:S02]  /*2830*/  PLOP3.LUT P1, PT, PT, PT, PT, 0x80, 0x8 ;  /* 0x000000000008781c */ /* 0x000fe40003f2f070 */
[----:B------:R-:W-:-:S04]  /*2840*/  ISETP.NE.AND P0, PT, R11, 0x2, PT ;  /* 0x000000020b00780c */ /* 0x000fc80003f05270 */
[----:B------:R-:W-:Y:S02]  /*2850*/  SEL R3, RZ, 0x1, P0 ;  /* 0x00000001ff037807 */ /* 0x000fe40000000000 */
[----:B------:R-:W-:Y:S02]  /*2860*/  SEL R11, R11, RZ, P0 ;  /* 0x000000ff0b0b7207 */ /* 0x000fe40000000000 */
[----:B------:R-:W-:Y:S01]  /*2870*/  LOP3.LUT R10, R10, R3, RZ, 0x3c, !PT ;  /* 0x000000030a0a7212 */ /* 0x000fe200078e3cff */
[----:B------:R-:W-:Y:S01]  /*2880*/  UIADD3 UR20, UPT, UPT, UR31, UR4, URZ ;  /* 0x000000041f147290 */ /* 0x000fe2000fffe0ff */
[----:B------:R-:W-:Y:S11]  /*2890*/  BRA.U UP1, `(.L_x_42) ;  /* 0xfffffff101287547 */ /* 0x000ff6000b83ffff */
[----:B------:R-:W-:Y:S01]  /*28a0*/  UIADD3 UR8, UPT, UPT, UR6, 0x20, URZ ;  /* 0x0000002006087890 */ /* 0x000fe2000fffe0ff */
[----:B------:R-:W-:-:S03]  /*28b0*/  SHF.L.U32 R3, R12, 0x1f, RZ ;  /* 0x0000001f0c037819 */ /* 0x000fc600000006ff */
[----:B------:R-:W-:-:S09]  /*28c0*/  ULEA UR4, UR7, UR8, 0x3 ;  /* 0x0000000807047291 */ /* 0x000fd2000f8e18ff */
[----:B------:R-:W2:Y:S02]  /*28d0*/  SYNCS.PHASECHK.TRANS64.TRYWAIT P0, [UR4], R3 ;  /* 0x00000003ff0075a7 */ /* 0x000ea40008001104 */
[----:B--2---:R-:W-:Y:S05]  /*28e0*/  @!P0 BRA `(.L_x_43) ;  /* 0x0000005400988947 */ /* 0x004fea0003800000 */
.L_x_128:
[----:B------:R-:W-:-:S04]  /*28f0*/  UIADD3 UR4, UPT, UPT, UR7, 0x1, URZ ;  /* 0x0000000107047890 */ /* 0x000fc8000fffe0ff */
[----:B------:R-:W-:-:S04]  /*2900*/  UISETP.NE.AND UP0, UPT, UR4, 0x4, UPT ;  /* 0x000000040400788c */ /* 0x000fc8000bf05270 */
[----:B------:R-:W-:Y:S02]  /*2910*/  USEL UR6, URZ, 0x1, UP0 ;  /* 0x00000001ff067887 */ /* 0x000fe40008000000 */
[----:B------:R-:W-:-:S04]  /*2920*/  USEL UR4, UR4, URZ, UP0 ;  /* 0x000000ff04047287 */ /* 0x000fc80008000000 */
[----:B------:R-:W-:Y:S01]  /*2930*/  ULEA UR5, UR4, UR8, 0x3 ;  /* 0x0000000804057291 */ /* 0x000fe2000f8e18ff */
[----:B------:R-:W-:-:S04]  /*2940*/  LOP3.LUT R2, R12, UR6, RZ, 0x3c, !PT ;  /* 0x000000060c027c12 */ /* 0x000fc8000f8e3cff */
[----:B-1----:R-:W-:-:S04]  /*2950*/  SHF.L.U32 R3, R2, 0x1f, RZ ;  /* 0x0000001f02037819 */ /* 0x002fc800000006ff */
[----:B------:R-:W1:Y:S02]  /*2960*/  SYNCS.PHASECHK.TRANS64.TRYWAIT P0, [UR5], R3 ;  /* 0x00000003ff0075a7 */ /* 0x000e640008001105 */
[----:B-1----:R-:W-:Y:S05]  /*2970*/  @!P0 BRA `(.L_x_44) ;  /* 0x00000054008c8947 */ /* 0x002fea0003800000 */
.L_x_130:
        /* <DEDUP_REMOVED lines=9> */
.L_x_132:
[----:B------:R-:W-:-:S04]  /*2a10*/  UIADD3 UR4, UPT, UPT, UR4, 0x1, URZ ;  /* 0x0000000104047890 */ /* 0x000fc8000fffe0ff */
[----:B------:R-:W-:-:S04]  /*2a20*/  UISETP.NE.AND UP0, UPT, UR4, 0x4, UPT ;  /* 0x000000040400788c */ /* 0x000fc8000bf05270 */
[----:B------:R-:W-:Y:S02]  /*2a30*/  USEL UR5, URZ, 0x1, UP0 ;  /* 0x00000001ff057887 */ /* 0x000fe40008000000 */
[----:B------:R-:W-:-:S04]  /*2a40*/  USEL UR4, UR4, URZ, UP0 ;  /* 0x000000ff04047287 */ /* 0x000fc80008000000 */
[----:B------:R-:W-:Y:S01]  /*2a50*/  ULEA UR4, UR4, UR8, 0x3 ;  /* 0x0000000804047291 */ /* 0x000fe2000f8e18ff */
[----:B-1----:R-:W-:-:S04]  /*2a60*/  LOP3.LUT R3, R2, UR5, RZ, 0x3c, !PT ;  /* 0x0000000502037c12 */ /* 0x002fc8000f8e3cff */
[----:B------:R-:W-:Y:S01]  /*2a70*/  SHF.L.U32 R3, R3, 0x1f, RZ ;  /* 0x0000001f03037819 */ /* 0x000fe200000006ff */
[----:B------:R-:W-:-:S07]  /*2a80*/  IMAD.U32 R0, RZ, RZ, UR4 ;  /* 0x00000004ff007e24 */ /* 0x000fce000f8e00ff */
.L_x_46:
[----:B-1----:R1:W2:Y:S02]  /*2a90*/  SYNCS.PHASECHK.TRANS64.TRYWAIT P0, [R0+URZ], R3 ;  /* 0x00000003000075a7 */ /* 0x0022a400080011ff */
[----:B--2---:R-:W-:Y:S05]  /*2aa0*/  @!P0 NANOSLEEP.SYNCS 0x989680 ;  /* 0x009896800000895d */ /* 0x004fea0003900000 */
[----:B------:R-:W2:Y:S02]  /*2ab0*/  @!P0 SYNCS.PHASECHK.TRANS64 P0, [R0+URZ], R3 ;  /* 0x00000003000085a7 */ /* 0x000ea400080010ff */
[----:B--2---:R-:W-:Y:S05]  /*2ac0*/  @P0 EXIT ;  /* 0x000000000000094d */ /* 0x004fea0003800000 */
[----:B------:R-:W-:Y:S05]  /*2ad0*/  BRA `(.L_x_46) ;  /* 0xfffffffc00ec7947 */ /* 0x000fea000383ffff */
.L_x_22:
[----:B------:R-:W-:-:S04]  /*2ae0*/  UISETP.NE.AND UP0, UPT, UR46, URZ, UPT ;  /* 0x000000ff2e00728c */ /* 0x000fc8000bf05270 */
[----:B------:R-:W-:-:S09]  /*2af0*/  UISETP.NE.OR UP0, UPT, UR25, 0x1, UP0 ;  /* 0x000000011900788c */ /* 0x000fd20008705670 */
[----:B------:R-:W-:Y:S05]  /*2b00*/  BRA.U UP0, `(.L_x_47) ;  /* 0x0000000500487547 */ /* 0x000fea000b800000 */
[----:B------:R-:W-:Y:S01]  /*2b10*/  ISETP.GE.U32.AND P2, PT, R0, 0x4, PT ;  /* 0x000000040000780c */ /* 0x000fe20003f46070 */
[----:B------:R-:W-:Y:S01]  /*2b20*/  IMAD.MOV.U32 R12, RZ, RZ, 0x1 ;  /* 0x00000001ff0c7424 */ /* 0x000fe200078e00ff */
[----:B------:R-:W-:Y:S02]  /*2b30*/  CS2R R10, SRZ ;  /* 0x00000000000a7805 */ /* 0x000fe4000001ff00 */
[----:B------:R-:W-:Y:S01]  /*2b40*/  CS2R R8, SRZ ;  /* 0x0000000000087805 */ /* 0x000fe2000001ff00 */
[----:B------:R-:W-:Y:S01]  /*2b50*/  UMOV UR6, 0x400 ;  /* 0x0000040000067882 */ /* 0x000fe20000000000 */
[----:B------:R-:W-:Y:S01]  /*2b60*/  UMOV UR5, URZ ;  /* 0x000000ff00057c82 */ /* 0x000fe20008000000 */
[----:B------:R-:W-:-:S12]  /*2b70*/  ULEA UR6, UR46, UR6, 0x18 ;  /* 0x000000062e067291 */ /* 0x000fd8000f8ec0ff */
.L_x_51:
[----:B------:R-:W-:Y:S02]  /*2b80*/  LEA R2, R8, UR6, 0x3 ;  /* 0x0000000608027c11 */ /* 0x000fe4000f8e18ff */
[----:B------:R-:W-:-:S03]  /*2b90*/  SHF.L.U32 R5, R9, 0x1f, RZ ;  /* 0x0000001f09057819 */ /* 0x000fc600000006ff */
[----:B------:R-:W-:Y:S01]  /*2ba0*/  VIADD R4, R2, 0xe0 ;  /* 0x000000e002047836 */ /* 0x000fe20000000000 */
[----:B------:R-:W1:Y:S02]  /*2bb0*/  SYNCS.PHASECHK.TRANS64.TRYWAIT P0, [R2+URZ+0xd0], R5 ;  /* 0x0000d005020075a7 */ /* 0x000e6400080011ff */
[----:B-1----:R-:W-:Y:S05]  /*2bc0*/  @!P0 BRA `(.L_x_48) ;  /* 0x0000005400288947 */ /* 0x002fea0003800000 */
.L_x_133:
[----:B------:R-:W-:Y:S01]  /*2bd0*/  ULEA UR4, UR5, UR6, 0x3 ;  /* 0x0000000605047291 */ /* 0x000fe2000f8e18ff */
[----:B------:R-:W-:Y:S02]  /*2be0*/  PRMT R4, RZ, 0x654, R4 ;  /* 0x00000654ff047816 */ /* 0x000fe40000000004 */
[----:B-1----:R-:W-:Y:S01]  /*2bf0*/  SHF.L.U32 R5, R12, 0x1f, RZ ;  /* 0x0000001f0c057819 */ /* 0x002fe200000006ff */
[----:B------:R-:W-:Y:S01]  /*2c00*/  UIADD3 UR7, UPT, UPT, UR4, 0x70, URZ ;  /* 0x0000007004077890 */ /* 0x000fe2000fffe0ff */
[----:B------:R1:W-:Y:S05]  /*2c10*/  SYNCS.ARRIVE.TRANS64.RED.A1T0 RZ, [R4+URZ], RZ ;  /* 0x000000ff04ff79a7 */ /* 0x0003ea00081004ff */
[----:B------:R-:W-:Y:S01]  /*2c20*/  IMAD.U32 R7, RZ, RZ, UR7 ;  /* 0x00000007ff077e24 */ /* 0x000fe2000f8e00ff */
[----:B------:R-:W2:Y:S04]  /*2c30*/  SYNCS.PHASECHK.TRANS64.TRYWAIT P0, [UR4+0x80], R5 ;  /* 0x00008005ff0075a7 */ /* 0x000ea80008001104 */
[----:B------:R-:W-:Y:S01]  /*2c40*/  PRMT R6, R0, 0x654, R7 ;  /* 0x0000065400067816 */ /* 0x000fe20000000007 */
[----:B-1----:R-:W-:Y:S01]  /*2c50*/  @!P2 IMAD.MOV.U32 R4, RZ, RZ, 0x10 ;  /* 0x00000010ff04a424 */ /* 0x002fe200078e00ff */
[----:B--2---:R-:W-:Y:S06]  /*2c60*/  @!P0 BRA `(.L_x_49) ;  /* 0x0000005400148947 */ /* 0x004fec0003800000 */
.L_x_135:
[----:B------:R-:W-:Y:S01]  /*2c70*/  ULEA UR8, UR5, UR6, 0x4 ;  /* 0x0000000605087291 */ /* 0x000fe2000f8e20ff */
[----:B------:R-:W-:Y:S01]  /*2c80*/  SEL R3, R6, R3, !P2 ;  /* 0x0000000306037207 */ /* 0x000fe20005000000 */
[----:B------:R-:W-:Y:S01]  /*2c90*/  UIADD3 UR9, UPT, UPT, UR4, 0x70, URZ ;  /* 0x0000007004097890 */ /* 0x000fe2000fffe0ff */
[----:B-1----:R-:W-:Y:S01]  /*2ca0*/  LEA R2, R11, UR6, 0x3 ;  /* 0x000000060b027c11 */ /* 0x002fe2000f8e18ff */
[----:B------:R-:W-:Y:S01]  /*2cb0*/  UIADD3 UR8, UPT, UPT, UR8, 0x100, URZ ;  /* 0x0000010008087890 */ /* 0x000fe2000fffe0ff */
[----:B------:R-:W-:Y:S01]  /*2cc0*/  SHF.L.U32 R5, R10, 0x1f, RZ ;  /* 0x0000001f0a057819 */ /* 0x000fe200000006ff */
[----:B------:R1:W-:Y:S01]  /*2cd0*/  @!P2 SYNCS.ARRIVE.TRANS64.RED RZ, [R3+URZ], R4 ;  /* 0x0000000403ffa9a7 */ /* 0x0003e200080004ff */
[----:B------:R-:W-:Y:S01]  /*2ce0*/  UIADD3 UR4, UPT, UPT, UR5, 0x1, URZ ;  /* 0x0000000105047890 */ /* 0x000fe2000fffe0ff */
[----:B------:R-:W-:-:S03]  /*2cf0*/  VIADD R8, R8, 0x1 ;  /* 0x0000000108087836 */ /* 0x000fc60000000000 */
[----:B------:R-:W-:Y:S02]  /*2d00*/  UISETP.NE.AND UP0, UPT, UR4, 0x2, UPT ;  /* 0x000000020400788c */ /* 0x000fe4000bf05270 */
[----:B------:R-:W-:Y:S06]  /*2d10*/  UGETNEXTWORKID.BROADCAST [UR8], [UR9] ;  /* 0x00000000080073ca */ /* 0x000fec0008000100 */
[----:B------:R-:W-:Y:S01]  /*2d20*/  USEL UR7, URZ, 0x1, UP0 ;  /* 0x00000001ff077887 */ /* 0x000fe20008000000 */
[----:B------:R-:W-:Y:S01]  /*2d30*/  ISETP.NE.AND P0, PT, R8, 0x2, PT ;  /* 0x000000020800780c */ /* 0x000fe20003f05270 */
[----:B------:R-:W-:Y:S01]  /*2d40*/  USEL UR5, UR4, URZ, UP0 ;  /* 0x000000ff04057287 */ /* 0x000fe20008000000 */
[----:B------:R-:W2:Y:S03]  /*2d50*/  SYNCS.PHASECHK.TRANS64.TRYWAIT P1, [R2+URZ+0x70], R5 ;  /* 0x00007005020075a7 */ /* 0x000ea600080211ff */
[----:B------:R-:W-:Y:S01]  /*2d60*/  LOP3.LUT R12, R12, UR7, RZ, 0x3c, !PT ;  /* 0x000000070c0c7c12 */ /* 0x000fe2000f8e3cff */
[----:B-12---:R-:W-:Y:S07]  /*2d70*/  @!P1 BRA `(.L_x_50) ;  /* 0x0000005000e89947 */ /* 0x006fee0003800000 */
.L_x_136:
[C---:B------:R-:W-:Y:S01]  /*2d80*/  LEA R4, R11.reuse, UR6, 0x4 ;  /* 0x000000060b047c11 */ /* 0x040fe2000f8e20ff */
[----:B-1----:R-:W-:Y:S01]  /*2d90*/  VIADD R2, R2, 0x80 ;  /* 0x0000008002027836 */ /* 0x002fe20000000000 */
[----:B------:R-:W-:Y:S01]  /*2da0*/  SEL R8, R8, RZ, P0 ;  /* 0x000000ff08087207 */ /* 0x000fe20000000000 */
[----:B------:R-:W-:-:S03]  /*2db0*/  VIADD R11, R11, 0x1 ;  /* 0x000000010b0b7836 */ /* 0x000fc60000000000 */
[----:B------:R-:W1:Y:S01]  /*2dc0*/  LDS.128 R4, [R4+0x100] ;  /* 0x0001000004047984 */ /* 0x000e620000000c00 */
[----:B------:R-:W-:Y:S02]  /*2dd0*/  PRMT R2, RZ, 0x654, R2 ;  /* 0x00000654ff027816 */ /* 0x000fe40000000002 */
[C---:B------:R-:W-:Y:S01]  /*2de0*/  ISETP.NE.AND P1, PT, R11.reuse, 0x2, PT ;  /* 0x000000020b00780c */ /* 0x040fe20003f25270 */
[----:B------:R-:W-:Y:S01]  /*2df0*/  @!PT LDS RZ, [RZ] ;  /* 0x00000000fffff984 */ /* 0x000fe20000000800 */
[----:B------:R-:W-:Y:S01]  /*2e00*/  @!PT LDS RZ, [RZ] ;  /* 0x00000000fffff984 */ /* 0x000fe20000000800 */
[----:B------:R-:W-:Y:S01]  /*2e10*/  @!PT LDS RZ, [RZ] ;  /* 0x00000000fffff984 */ /* 0x000fe20000000800 */
[----:B------:R-:W-:Y:S01]  /*2e20*/  @!PT LDS RZ, [RZ] ;  /* 0x00000000fffff984 */ /* 0x000fe20000000800 */
[----:B------:R2:W-:Y:S06]  /*2e30*/  MEMBAR.ALL.CTA ;  /* 0x0000000000007992 */ /* 0x0005ec0000008000 */
[----:B--2---:R-:W2:Y:S01]  /*2e40*/  FENCE.VIEW.ASYNC.S ;  /* 0x00000000000073c6 */ /* 0x004ea20000000000 */
[----:B------:R-:W-:Y:S01]  /*2e50*/  SEL R11, R11, RZ, P1 ;  /* 0x000000ff0b0b7207 */ /* 0x000fe20000800000 */
[----:B--2---:R2:W-:Y:S01]  /*2e60*/  SYNCS.ARRIVE.TRANS64.RED.A1T0 RZ, [R2+URZ], RZ ;  /* 0x000000ff02ff79a7 */ /* 0x0045e200081004ff */
[----:B-1----:R-:W-:-:S02]  /*2e70*/  LOP3.LUT P3, RZ, R6, 0x1, RZ, 0xc0, !PT ;  /* 0x0000000106ff7812 */ /* 0x002fc4000786c0ff */
[----:B------:R-:W-:-:S04]  /*2e80*/  SEL R5, RZ, 0x1, P1 ;  /* 0x00000001ff057807 */ /* 0x000fc80000800000 */
[----:B------:R-:W-:Y:S02]  /*2e90*/  LOP3.LUT R10, R10, R5, RZ, 0x3c, !PT ;  /* 0x000000050a0a7212 */ /* 0x000fe400078e3cff */
[----:B--2---:R-:W-:-:S04]  /*2ea0*/  SEL R2, RZ, 0x1, P0 ;  /* 0x00000001ff027807 */ /* 0x004fc80000000000 */
[----:B------:R-:W-:Y:S01]  /*2eb0*/  LOP3.LUT R9, R9, R2, RZ, 0x3c, !PT ;  /* 0x0000000209097212 */ /* 0x000fe200078e3cff */
[----:B------:R-:W-:Y:S06]  /*2ec0*/  @P3 BRA `(.L_x_51) ;  /* 0xfffffffc002c3947 */ /* 0x000fec000383ffff */
[----:B------:R-:W-:Y:S01]  /*2ed0*/  ULEA UR4, UR5, UR6, 0x3 ;  /* 0x0000000605047291 */ /* 0x000fe2000f8e18ff */
[----:B------:R-:W-:-:S08]  /*2ee0*/  SHF.L.U32 R3, R12, 0x1f, RZ ;  /* 0x0000001f0c037819 */ /* 0x000fd000000006ff */
[----:B------:R-:W1:Y:S02]  /*2ef0*/  SYNCS.PHASECHK.TRANS64 P0, [UR4+0x80], R3 ;  /* 0x00008003ff0075a7 */ /* 0x000e640008001004 */
[----:B-1----:R-:W-:Y:S05]  /*2f00*/  @P0 BRA `(.L_x_52) ;  /* 0x0000000000080947 */ /* 0x002fea0003800000 */
[----:B------:R-:W1:Y:S02]  /*2f10*/  SYNCS.PHASECHK.TRANS64.TRYWAIT P0, [UR4+0x80], R3 ;  /* 0x00008003ff0075a7 */ /* 0x000e640008001104 */
[----:B-1----:R-:W-:Y:S05]  /*2f20*/  @!P0 BRA `(.L_x_53) ;  /* 0x0000005000908947 */ /* 0x002fea0003800000 */
.L_x_52:
[----:B------:R-:W-:-:S04]  /*2f30*/  UIADD3 UR7, UPT, UPT, UR5, 0x1, URZ ;  /* 0x0000000105077890 */ /* 0x000fc8000fffe0ff */
[----:B------:R-:W-:-:S04]  /*2f40*/  UISETP.NE.AND UP0, UPT, UR7, 0x2, UPT ;  /* 0x000000020700788c */ /* 0x000fc8000bf05270 */
[----:B------:R-:W-:Y:S02]  /*2f50*/  USEL UR8, URZ, 0x1, UP0 ;  /* 0x00000001ff087887 */ /* 0x000fe40008000000 */
[----:B------:R-:W-:-:S04]  /*2f60*/  USEL UR7, UR7, URZ, UP0 ;  /* 0x000000ff07077287 */ /* 0x000fc80008000000 */
[----:B------:R-:W-:Y:S01]  /*2f70*/  ULEA UR7, UR7, UR6, 0x3 ;  /* 0x0000000607077291 */ /* 0x000fe2000f8e18ff */
[----:B-1----:R-:W-:-:S04]  /*2f80*/  LOP3.LUT R3, R12, UR8, RZ, 0x3c, !PT ;  /* 0x000000080c037c12 */ /* 0x002fc8000f8e3cff */
[----:B------:R-:W-:-:S04]  /*2f90*/  SHF.L.U32 R0, R3, 0x1f, RZ ;  /* 0x0000001f03007819 */ /* 0x000fc800000006ff */
[----:B------:R-:W1:Y:S02]  /*2fa0*/  SYNCS.PHASECHK.TRANS64 P0, [UR7+0x80], R0 ;  /* 0x00008000ff0075a7 */ /* 0x000e640008001007 */
[----:B-1----:R-:W-:Y:S05]  /*2fb0*/  @P0 EXIT ;  /* 0x000000000000094d */ /* 0x002fea0003800000 */
[----:B------:R-:W-:Y:S02]  /*2fc0*/  SHF.L.U32 R3, R3, 0x1f, RZ ;  /* 0x0000001f03037819 */ /* 0x000fe400000006ff */
[----:B------:R-:W-:-:S07]  /*2fd0*/  MOV R0, UR7 ;  /* 0x0000000700007c02 */ /* 0x000fce0008000f00 */
.L_x_54:
[----:B-1----:R1:W2:Y:S02]  /*2fe0*/  SYNCS.PHASECHK.TRANS64.TRYWAIT P0, [R0+URZ+0x80], R3 ;  /* 0x00008003000075a7 */ /* 0x0022a400080011ff */
[----:B--2---:R-:W-:Y:S05]  /*2ff0*/  @!P0 NANOSLEEP.SYNCS 0x989680 ;  /* 0x009896800000895d */ /* 0x004fea0003900000 */
[----:B------:R-:W2:Y:S02]  /*3000*/  @!P0 SYNCS.PHASECHK.TRANS64 P0, [R0+URZ+0x80], R3 ;  /* 0x00008003000085a7 */ /* 0x000ea400080010ff */
[----:B--2---:R-:W-:Y:S05]  /*3010*/  @P0 EXIT ;  /* 0x000000000000094d */ /* 0x004fea0003800000 */
[----:B------:R-:W-:Y:S05]  /*3020*/  BRA `(.L_x_54) ;  /* 0xfffffffc00ec7947 */ /* 0x000fea000383ffff */
.L_x_47:
[----:B------:R-:W-:Y:S05]  /*3030*/  BRA.U UP4, `(.L_x_55) ;  /* 0x0000001104847547 */ /* 0x000fea000b800000 */
[----:B------:R-:W-:Y:S01]  /*3040*/  UMOV UR4, 0x40 ;  /* 0x0000004000047882 */ /* 0x000fe20000000000 */
[----:B------:R-:W-:Y:S01]  /*3050*/  NOP ;  /* 0x0000000000007918 */ /* 0x000fe20000000000 */
[----:B------:R-:W-:Y:S01]  /*3060*/  ULEA UR5, UR46, UR4, 0x18 ;  /* 0x000000042e057291 */ /* 0x000fe2000f8ec0ff */
[----:B------:R-:W-:Y:S02]  /*3070*/  UMOV UR6, 0x400 ;  /* 0x0000040000067882 */ /* 0x000fe40000000000 */
[----:B------:R-:W-:-:S06]  /*3080*/  ULEA UR6, UR46, UR6, 0x18 ;  /* 0x000000062e067291 */ /* 0x000fcc000f8ec0ff */
[----:B------:R-:W1:Y:S02]  /*3090*/  LDS.U8 R0, [UR5+0x1c] ;  /* 0x00001c05ff007984 */ /* 0x000e640008000000 */
[----:B-1----:R-:W-:-:S13]  /*30a0*/  ISETP.NE.AND P0, PT, R0, RZ, PT ;  /* 0x000000ff0000720c */ /* 0x002fda0003f05270 */
[----:B------:R-:W-:Y:S05]  /*30b0*/  @P0 BRA `(.L_x_56) ;  /* 0x0000000400080947 */ /* 0x000fea0003800000 */
[----:B------:R-:W-:Y:S02]  /*30c0*/  UISETP.NE.U32.AND UP1, UPT, UR27, 0x1, UPT ;  /* 0x000000011b00788c */ /* 0x000fe4000bf25070 */
[----:B------:R-:W-:-:S07]  /*30d0*/  UIADD3 UR7, UPT, UPT, UR5, 0x8, URZ ;  /* 0x0000000805077890 */ /* 0x000fce000fffe0ff */
[----:B------:R-:W-:Y:S05]  /*30e0*/  BRA.U !UP1, `(.L_x_57) ;  /* 0x00000001099c7547 */ /* 0x000fea000b800000 */
[----:B------:R-:W-:Y:S01]  /*30f0*/  ELECT P0, URZ, PT ;  /* 0x0000000000ff782f */ /* 0x000fe20003800000 */
[----:B------:R-:W-:-:S12]  /*3100*/  BSSY B0, `(.L_x_57) ;  /* 0x0000025000007945 */ /* 0x000fd80003800000 */
[----:B------:R-:W-:Y:S05]  /*3110*/  @!P0 BRA `(.L_x_58) ;  /* 0x00000000008c8947 */ /* 0x000fea0003800000 */
[----:B------:R-:W-:-:S05]  /*3120*/  UMOV UR4, 0x10 ;  /* 0x0000001000047882 */ /* 0x000fca0000000000 */
[----:B------:R-:W-:Y:S04]  /*3130*/  DEPBAR.LE SB1, 0x36 ;  /* 0x00009d800000791a */ /* 0x000fe80000000000 */
[----:B------:R-:W1:Y:S02]  /*3140*/  UTCATOMSWS.2CTA.FIND_AND_SET.ALIGN UP0, UR4, UR4 ;  /* 0x00000004000475e3 */ /* 0x000e640008200800 */
[----:B-1----:R-:W-:Y:S01]  /*3150*/  MOV R11, UR4 ;  /* 0x00000004000b7c02 */ /* 0x002fe20008000f00 */
[----:B------:R-:W-:Y:S06]  /*3160*/  BRA.U UP0, `(.L_x_59) ;  /* 0x0000000100187547 */ /* 0x000fec000b800000 */
.L_x_60:
[----:B------:R-:W-:Y:S05]  /*3170*/  NANOSLEEP 0x64 ;  /* 0x000000640000795d */ /* 0x000fea0003800000 */
[----:B------:R-:W-:-:S05]  /*3180*/  UMOV UR4, 0x10 ;  /* 0x0000001000047882 */ /* 0x000fca0000000000 */
[----:B------:R-:W-:Y:S04]  /*3190*/  DEPBAR.LE SB1, 0x36 ;  /* 0x00009d800000791a */ /* 0x000fe80000000000 */
[----:B------:R-:W1:Y:S02]  /*31a0*/  UTCATOMSWS.2CTA.FIND_AND_SET.ALIGN UP0, UR4, UR4 ;  /* 0x00000004000475e3 */ /* 0x000e640008200800 */
[----:B-1----:R-:W-:Y:S01]  /*31b0*/  MOV R11, UR4 ;  /* 0x00000004000b7c02 */ /* 0x002fe20008000f00 */
[----:B------:R-:W-:Y:S05]  /*31c0*/  BRA.U !UP0, `(.L_x_60) ;  /* 0xfffffffd08e87547 */ /* 0x000fea000b83ffff */
.L_x_59:
[----:B------:R-:W1:Y:S01]  /*31d0*/  LDS R7, [UR5+0x10] ;  /* 0x00001005ff077984 */ /* 0x000e620008000800 */
[----:B------:R-:W-:Y:S01]  /*31e0*/  IMAD.U32 R5, RZ, RZ, UR6 ;  /* 0x00000006ff057e24 */ /* 0x000fe2000f8e00ff */
[----:B------:R-:W-:-:S03]  /*31f0*/  MOV R4, UR28 ;  /* 0x0000001c00047c02 */ /* 0x000fc60008000f00 */
[----:B------:R-:W-:Y:S01]  /*3200*/  VIADD R5, R5, 0x120 ;  /* 0x0000012005057836 */ /* 0x000fe20000000000 */
[----:B-1----:R-:W-:-:S04]  /*3210*/  SHF.L.U32 R7, R7, 0x1f, RZ ;  /* 0x0000001f07077819 */ /* 0x002fc800000006ff */
[----:B------:R-:W1:Y:S02]  /*3220*/  SYNCS.PHASECHK.TRANS64.TRYWAIT P0, [UR5+0x8], R7 ;  /* 0x00000807ff0075a7 */ /* 0x000e640008001105 */
[----:B-1----:R-:W-:Y:S05]  /*3230*/  @P0 BRA `(.L_x_61) ;  /* 0x0000000000080947 */ /* 0x002fea0003800000 */
[----:B------:R-:W1:Y:S02]  /*3240*/  SYNCS.PHASECHK.TRANS64.TRYWAIT P0, [UR5+0x8], R7 ;  /* 0x00000807ff0075a7 */ /* 0x000e640008001105 */
[----:B-1----:R-:W-:Y:S05]  /*3250*/  @!P0 BRA `(.L_x_62) ;  /* 0x0000004c00dc8947 */ /* 0x002fea0003800000 */
.L_x_61:
[----:B-1----:R-:W-:Y:S01]  /*3260*/  HFMA2 R0, -RZ, RZ, 0, 5.9604644775390625e-08 ;  /* 0x00000001ff007431 */ /* 0x002fe200000001ff */
[----:B------:R-:W-:Y:S01]  /*3270*/  UPRMT UR4, UR28, 0x654, UR7 ;  /* 0x000006541c047896 */ /* 0x000fe20008000007 */
[----:B------:R-:W-:Y:S01]  /*3280*/  IMAD.MOV.U32 R8, RZ, RZ, 0xffff ;  /* 0x0000ffffff087424 */ /* 0x000fe200078e00ff */
[----:B------:R-:W-:Y:S01]  /*3290*/  PRMT R4, R4, 0x654, R5 ;  /* 0x0000065404047816 */ /* 0x000fe20000000005 */
[----:B------:R-:W-:Y:S02]  /*32a0*/  IMAD.MOV.U32 R6, RZ, RZ, 0x4 ;  /* 0x00000004ff067424 */ /* 0x000fe400078e00ff */
[----:B------:R-:W-:Y:S01]  /*32b0*/  IMAD.SHL.U32 R9, R11, 0x20, RZ ;  /* 0x000000200b097824 */ /* 0x000fe200078e00ff */
[----:B------:R-:W-:Y:S02]  /*32c0*/  MOV R5, UR4 ;  /* 0x0000000400057c02 */ /* 0x000fe40008000f00 */
[-C--:B------:R-:W-:Y:S01]  /*32d0*/  SHF.L.U32 R8, R8, R11.reuse, RZ ;  /* 0x0000000b08087219 */ /* 0x080fe200000006ff */
[----:B------:R1:W-:Y:S01]  /*32e0*/  SYNCS.ARRIVE.TRANS64.RED RZ, [UR4], R6 ;  /* 0x00000006ffff79a7 */ /* 0x0003e20008000404 */
[----:B------:R-:W-:Y:S01]  /*32f0*/  SHF.L.U32 R7, R0, R11, RZ ;  /* 0x0000000b00077219 */ /* 0x000fe200000006ff */
[----:B------:R1:W-:Y:S04]  /*3300*/  STS [UR6+0x120], R9 ;  /* 0x00012009ff007988 */ /* 0x0003e80008000806 */
[----:B------:R1:W-:Y:S04]  /*3310*/  STAS [R4.64], R11 ;  /* 0x0000000b04007dbd */ /* 0x0003e8000c0008ff */
[----:B------:R1:W-:Y:S04]  /*3320*/  ATOMS.OR RZ, [UR5+0x14], R8 ;  /* 0x00001408ffff798c */ /* 0x0003e8000b000005 */
[----:B------:R1:W-:Y:S04]  /*3330*/  ATOMS.OR RZ, [UR5+0x18], R7 ;  /* 0x00001807ffff798c */ /* 0x0003e8000b000005 */
[----:B------:R1:W-:Y:S02]  /*3340*/  ATOMS.XOR RZ, [UR5+0x10], R0 ;  /* 0x00001000ffff798c */ /* 0x0003e4000b800005 */
.L_x_58:
[----:B------:R-:W-:Y:S05]  /*3350*/  BSYNC B0 ;  /* 0x0000000000007941 */ /* 0x000fea0003800000 */
.L_x_57:
[----:B------:R-:W-:Y:S05]  /*3360*/  BRA.U UP1, `(.L_x_63) ;  /* 0x00000001016c7547 */ /* 0x000fea000b800000 */
[----:B------:R-:W-:-:S03]  /*3370*/  UMOV UR4, 0xffffffff ;  /* 0xffffffff00047882 */ /* 0x000fc60000000000 */
[----:B------:R-:W-:Y:S05]  /*3380*/  BRA.DIV UR4, `(.L_x_64) ;  /* 0x0000004e04a87947 */ /* 0x000fea000b800000 */
[----:B------:R-:W-:-:S13]  /*3390*/  ELECT P6, URZ, PT ;  /* 0x0000000000ff782f */ /* 0x000fda00038c0000 */
.L_x_140:
[----:B------:R-:W-:Y:S05]  /*33a0*/  @!P6 BRA `(.L_x_63) ;  /* 0x00000000005ce947 */ /* 0x000fea0003800000 */
[----:B-1----:R-:W1:Y:S02]  /*33b0*/  LDS R5, [UR5+0x10] ;  /* 0x00001005ff057984 */ /* 0x002e640008000800 */
[----:B-1----:R-:W-:-:S04]  /*33c0*/  SHF.L.U32 R5, R5, 0x1f, RZ ;  /* 0x0000001f05057819 */ /* 0x002fc800000006ff */
[----:B------:R-:W1:Y:S02]  /*33d0*/  SYNCS.PHASECHK.TRANS64.TRYWAIT P0, [UR5+0x8], R5 ;  /* 0x00000805ff0075a7 */ /* 0x000e640008001105 */
[----:B-1----:R-:W-:Y:S05]  /*33e0*/  @P0 BRA `(.L_x_65) ;  /* 0x0000000000080947 */ /* 0x002fea0003800000 */
[----:B------:R-:W1:Y:S02]  /*33f0*/  SYNCS.PHASECHK.TRANS64.TRYWAIT P0, [UR5+0x8], R5 ;  /* 0x00000805ff0075a7 */ /* 0x000e640008001105 */
[----:B-1----:R-:W-:Y:S05]  /*3400*/  @!P0 BRA `(.L_x_66) ;  /* 0x0000004c00a88947 */ /* 0x002fea0003800000 */
.L_x_65:
[----:B------:R-:W2:Y:S01]  /*3410*/  LDS R7, [UR6+0x120] ;  /* 0x00012006ff077984 */ /* 0x000ea20008000800 */
[----:B-1----:R-:W-:Y:S02]  /*3420*/  HFMA2 R0, -RZ, RZ, 0, 5.9604644775390625e-08 ;  /* 0x00000001ff007431 */ /* 0x002fe400000001ff */
[----:B------:R-:W-:Y:S01]  /*3430*/  IMAD.MOV.U32 R4, RZ, RZ, 0xffff ;  /* 0x0000ffffff047424 */ /* 0x000fe200078e00ff */
[----:B------:R-:W-:Y:S01]  /*3440*/  UPRMT UR4, UR28, 0x654, UR7 ;  /* 0x000006541c047896 */ /* 0x000fe20008000007 */
[----:B--2---:R-:W-:-:S03]  /*3450*/  IMAD.SHL.U32 R5, R7, 0x20, RZ ;  /* 0x0000002007057824 */ /* 0x004fc600078e00ff */
[-C--:B------:R-:W-:Y:S02]  /*3460*/  SHF.L.U32 R4, R4, R7.reuse, RZ ;  /* 0x0000000704047219 */ /* 0x080fe400000006ff */
[----:B------:R-:W-:Y:S01]  /*3470*/  SHF.L.U32 R7, R0, R7, RZ ;  /* 0x0000000700077219 */ /* 0x000fe200000006ff */
[----:B------:R2:W-:Y:S04]  /*3480*/  STS [UR6+0x120], R5 ;  /* 0x00012005ff007988 */ /* 0x0005e80008000806 */
[----:B------:R2:W-:Y:S04]  /*3490*/  ATOMS.OR RZ, [UR5+0x14], R4 ;  /* 0x00001404ffff798c */ /* 0x0005e8000b000005 */
[----:B------:R2:W-:Y:S01]  /*34a0*/  ATOMS.OR RZ, [UR5+0x18], R7 ;  /* 0x00001807ffff798c */ /* 0x0005e2000b000005 */
[----:B------:R-:W-:Y:S03]  /*34b0*/  SYNCS.ARRIVE.TRANS64.RED.A1T0 RZ, [UR4], RZ ;  /* 0x000000ffffff79a7 */ /* 0x000fe60008100404 */
[----:B------:R2:W-:Y:S01]  /*34c0*/  ATOMS.XOR RZ, [UR5+0x10], R0 ;  /* 0x00001000ffff798c */ /* 0x0005e2000b800005 */
[----:B------:R-:W-:Y:S05]  /*34d0*/  BRA `(.L_x_63) ;  /* 0x0000000000107947 */ /* 0x000fea0003800000 */
.L_x_56:
[----:B------:R-:W-:Y:S02]  /*34e0*/  MOV R0, 0xffffffff ;  /* 0xffffffff00007802 */ /* 0x000fe40000000f00 */
[----:B------:R-:W-:-:S03]  /*34f0*/  MOV R4, 0x3520 ;  /* 0x0000352000047802 */ /* 0x000fc60000000f00 */
[----:B------:R1:W-:Y:S04]  /*3500*/  STS [UR6+0x120], R0 ;  /* 0x00012000ff007988 */ /* 0x0003e80008000806 */
[----:B-1---5:R-:W-:Y:S05]  /*3510*/  CALL.REL.NOINC `($__internal_1_$__cuda_sm10x_tcgen05_guardrail_trap_phase_invalid_during_alloc) ;  /* 0x0000005000f07944 */ /* 0x022fea0003c00000 */
.L_x_63:
[----:B------:R-:W-:Y:S05]  /*3520*/  WARPSYNC.ALL ;  /* 0x0000000000007948 */ /* 0x000fea0003800000 */
[----:B------:R-:W3:Y:S01]  /*3530*/  S2UR UR4, SR_CgaCtaId ;  /* 0x00000000000479c3 */ /* 0x000ee20000008800 */
[----:B------:R-:W-:Y:S01]  /*3540*/  UMOV UR13, 0x400 ;  /* 0x00000400000d7882 */ /* 0x000fe20000000000 */
[----:B------:R-:W-:-:S06]  /*3550*/  NOP ;  /* 0x0000000000007918 */ /* 0x000fcc0000000000 */
[----:B------:R-:W-:Y:S06]  /*3560*/  BAR.ARV 0x6, 0xa0 ;  /* 0x0182800000007b1d */ /* 0x000fec0000002000 */
[----:B------:R-:W4:Y:S01]  /*3570*/  LDCU UR6, c[0x0][0x38c] ;  /* 0x00007180ff0677ac */ /* 0x000f220008000800 */
[----:B------:R-:W-:Y:S01]  /*3580*/  LOP3.LUT R3, R3, 0xffff, RZ, 0xc0, !PT ;  /* 0x0000ffff03037812 */ /* 0x000fe200078ec0ff */
[----:B-1----:R-:W-:Y:S01]  /*3590*/  IMAD.MOV.U32 R9, RZ, RZ, 0x1 ;  /* 0x00000001ff097424 */ /* 0x002fe200078e00ff */
[----:B------:R-:W-:Y:S01]  /*35a0*/  LOP3.LUT R2, R2, 0xffff, RZ, 0xc0, !PT ;  /* 0x0000ffff02027812 */ /* 0x000fe200078ec0ff */
[----:B------:R-:W-:Y:S01]  /*35b0*/  IMAD.MOV.U32 R8, RZ, RZ, RZ ;  /* 0x000000ffff087224 */ /* 0x000fe200078e00ff */
[----:B------:R-:W-:Y:S01]  /*35c0*/  R2UR UR16, R3 ;  /* 0x00000000031072ca */ /* 0x000fe200000e0000 */
[----:B------:R-:W-:Y:S01]  /*35d0*/  UMOV UR20, URZ ;  /* 0x000000ff00147c82 */ /* 0x000fe20008000000 */
[----:B------:R-:W-:-:S02]  /*35e0*/  R2UR UR24, R2 ;  /* 0x00000000021872ca */ /* 0x000fc400000e0000 */
[----:B------:R-:W-:Y:S01]  /*35f0*/  CS2R R2, SRZ ;  /* 0x0000000000027805 */ /* 0x000fe2000001ff00 */
[----:B------:R-:W-:Y:S01]  /*3600*/  UMOV UR10, URZ ;  /* 0x000000ff000a7c82 */ /* 0x000fe20008000000 */
[----:B---3--:R-:W-:Y:S02]  /*3610*/  ULEA UR13, UR4, UR13, 0x18 ;  /* 0x0000000d040d7291 */ /* 0x008fe4000f8ec0ff */
[----:B------:R-:W-:Y:S02]  /*3620*/  UISETP.NE.AND UP3, UPT, UR27, URZ, UPT ;  /* 0x000000ff1b00728c */ /* 0x000fe4000bf65270 */
[----:B------:R-:W-:Y:S02]  /*3630*/  UIADD3 UR5, UPT, UPT, UR13, 0x4300, URZ ;  /* 0x000043000d057890 */ /* 0x000fe4000fffe0ff */
[----:B------:R-:W-:Y:S02]  /*3640*/  UIADD3 UR4, UPT, UPT, UR13, 0x6300, URZ ;  /* 0x000063000d047890 */ /* 0x000fe4000fffe0ff */
[----:B----4-:R-:W-:Y:S01]  /*3650*/  UIADD3 UR6, UPT, UPT, UR6, 0x1f, URZ ;  /* 0x0000001f06067890 */ /* 0x010fe2000fffe0ff */
[----:B--2---:R-:W1:Y:S01]  /*3660*/  LDS R0, [UR13+0x120] ;  /* 0x0001200dff007984 */ /* 0x004e620008000800 */
[----:B------:R-:W-:-:S02]  /*3670*/  USHF.R.U32.HI UR5, URZ, 0x4, UR5 ;  /* 0x00000004ff057899 */ /* 0x000fc40008011605 */
[----:B------:R-:W-:Y:S02]  /*3680*/  USHF.R.S32.HI UR21, URZ, 0x1f, UR6 ;  /* 0x0000001fff157899 */ /* 0x000fe40008011406 */
[----:B------:R-:W-:Y:S02]  /*3690*/  USHF.R.U32.HI UR4, URZ, 0x4, UR4 ;  /* 0x00000004ff047899 */ /* 0x000fe40008011604 */
[----:B------:R-:W-:Y:S02]  /*36a0*/  ULEA.HI UR21, UR21, UR6, URZ, 0x5 ;  /* 0x0000000615157291 */ /* 0x000fe4000f8f28ff */
[----:B------:R-:W-:Y:S02]  /*36b0*/  ULOP3.LUT UR5, UR5, 0x3fff, URZ, 0xc0, !UPT ;  /* 0x00003fff05057892 */ /* 0x000fe4000f8ec0ff */
[----:B------:R-:W-:Y:S02]  /*36c0*/  USHF.R.S32.HI UR21, URZ, 0x5, UR21 ;  /* 0x00000005ff157899 */ /* 0x000fe40008011415 */
[----:B------:R-:W-:-:S02]  /*36d0*/  ULOP3.LUT UR18, UR4, 0x3fff, URZ, 0xc0, !UPT ;  /* 0x00003fff04127892 */ /* 0x000fc4000f8ec0ff */
[----:B------:R-:W-:Y:S02]  /*36e0*/  UISETP.LT.AND UP0, UPT, UR21, 0x1, UPT ;  /* 0x000000011500788c */ /* 0x000fe4000bf01270 */
[----:B------:R-:W-:Y:S02]  /*36f0*/  ULOP3.LUT UR17, UR5, 0x10000, URZ, 0xfc, !UPT ;  /* 0x0001000005117892 */ /* 0x000fe4000f8efcff */
[----:B------:R-:W-:Y:S02]  /*3700*/  ULOP3.LUT UR18, UR18, 0x10000, URZ, 0xfc, !UPT ;  /* 0x0001000012127892 */ /* 0x000fe4000f8efcff */
[----:B------:R-:W-:Y:S01]  /*3710*/  USEL UR25, UR21, 0x1, !UP0 ;  /* 0x0000000115197887 */ /* 0x000fe2000c000000 */
[----:B------:R-:W-:Y:S01]  /*3720*/  UMOV UR11, URZ ;  /* 0x000000ff000b7c82 */ /* 0x000fe20008000000 */
[----:B------:R-:W-:Y:S01]  /*3730*/  UMOV UR22, 0x0 ;  /* 0x0000000000167882 */ /* 0x000fe20000000000 */
[----:B------:R-:W-:Y:S01]  /*3740*/  UMOV UR23, 0x8200490 ;  /* 0x0820049000177882 */ /* 0x000fe20000000000 */
[----:B-1----:R-:W-:-:S15]  /*3750*/  R2UR UR26, R0 ;  /* 0x00000000001a72ca */ /* 0x002fde00000e0000 */
.L_x_74:
[C---:B------:R-:W-:Y:S02]  /*3760*/  LEA R0, R8.reuse, UR13, 0x3 ;  /* 0x0000000d08007c11 */ /* 0x040fe4000f8e18ff */
[----:B------:R-:W-:Y:S02]  /*3770*/  SHF.L.U32 R5, R3, 0x1f, RZ ;  /* 0x0000001f03057819 */ /* 0x000fe400000006ff */
[----:B------:R-:W-:Y:S02]  /*3780*/  LEA R4, R8, UR13, 0x4 ;  /* 0x0000000d08047c11 */ /* 0x000fe4000f8e20ff */
[----:B------:R-:W1:Y:S02]  /*3790*/  SYNCS.PHASECHK.TRANS64.TRYWAIT P0, [R0+URZ+0x70], R5 ;  /* 0x00007005000075a7 */ /* 0x000e6400080011ff */
[----:B-1-3--:R-:W-:Y:S05]  /*37a0*/  @!P0 BRA `(.L_x_67) ;  /* 0x0000004800d88947 */ /* 0x00afea0003800000 */
.L_x_141:
[----:B-1----:R-:W1:Y:S01]  /*37b0*/  LDS.128 R4, [R4+0x100] ;  /* 0x0001000004047984 */ /* 0x002e620000000c00 */
[----:B------:R-:W-:Y:S02]  /*37c0*/  VIADD R0, R0, 0x80 ;  /* 0x0000008000007836 */ /* 0x000fe40000000000 */
[----:B------:R-:W-:Y:S01]  /*37d0*/  VIADD R8, R8, 0x1 ;  /* 0x0000000108087836 */ /* 0x000fe20000000000 */
[----:B------:R-:W-:Y:S01]  /*37e0*/  @!PT LDS RZ, [RZ] ;  /* 0x00000000fffff984 */ /* 0x000fe20000000800 */
[----:B------:R-:W-:Y:S01]  /*37f0*/  @!PT LDS RZ, [RZ] ;  /* 0x00000000fffff984 */ /* 0x000fe20000000800 */
[----:B------:R-:W-:Y:S01]  /*3800*/  @!PT LDS RZ, [RZ] ;  /* 0x00000000fffff984 */ /* 0x000fe20000000800 */
[----:B------:R-:W-:Y:S01]  /*3810*/  @!PT LDS RZ, [RZ] ;  /* 0x00000000fffff984 */ /* 0x000fe20000000800 */
[----:B------:R2:W-:Y:S06]  /*3820*/  MEMBAR.ALL.CTA ;  /* 0x0000000000007992 */ /* 0x0005ec0000008000 */
[----:B--2---:R-:W2:Y:S01]  /*3830*/  FENCE.VIEW.ASYNC.S ;  /* 0x00000000000073c6 */ /* 0x004ea20000000000 */
[----:B------:R-:W-:-:S04]  /*3840*/  PRMT R0, RZ, 0x654, R0 ;  /* 0x00000654ff007816 */ /* 0x000fc80000000000 */
[----:B--2---:R2:W-:Y:S01]  /*3850*/  SYNCS.ARRIVE.TRANS64.RED.A1T0 RZ, [R0+URZ], RZ ;  /* 0x000000ff00ff79a7 */ /* 0x0045e200081004ff */
[----:B-1----:R-:W-:Y:S01]  /*3860*/  LOP3.LUT P1, RZ, R6, 0x1, RZ, 0xc0, !PT ;  /* 0x0000000106ff7812 */ /* 0x002fe2000782c0ff */
[----:B--2---:R-:W-:-:S12]  /*3870*/  BRA.U UP3, `(.L_x_68) ;  /* 0x0000000103cc7547 */ /* 0x004fd8000b800000 */
[----:B------:R-:W1:Y:S01]  /*3880*/  LDCU UR4, c[0x0][0x38c] ;  /* 0x00007180ff0477ac */ /* 0x000e620008000800 */
[----:B------:R-:W-:Y:S02]  /*3890*/  PLOP3.LUT P2, PT, PT, PT, PT, 0x80, 0x8 ;  /* 0x000000000008781c */ /* 0x000fe40003f4f070 */
[----:B------:R-:W-:Y:S01]  /*38a0*/  SHF.L.U32 R5, R9, 0x1f, RZ ;  /* 0x0000001f09057819 */ /* 0x000fe200000006ff */
[----:B------:R-:W-:Y:S02]  /*38b0*/  ULEA UR19, UR20, UR13, 0x3 ;  /* 0x0000000d14137291 */ /* 0x000fe4000f8e18ff */
[----:B-1----:R-:W-:-:S06]  /*38c0*/  UISETP.GE.AND UP0, UPT, UR4, 0x1, UPT ;  /* 0x000000010400788c */ /* 0x002fcc000bf06270 */
[----:B------:R-:W-:-:S05]  /*38d0*/  PLOP3.LUT P0, PT, PT, PT, UP0, 0x80, 0x8 ;  /* 0x000000000008781c */ /* 0x000fca0003f0f008 */
[----:B------:R-:W-:-:S08]  /*38e0*/  @UP0 ULEA UR4, UR10, UR13, 0x3 ;  /* 0x0000000d0a040291 */ /* 0x000fd0000f8e18ff */
[----:B------:R-:W-:-:S04]  /*38f0*/  @P0 SHF.L.U32 R0, R2, 0x1f, RZ ;  /* 0x0000001f02000819 */ /* 0x000fc800000006ff */
[----:B------:R1:W2:Y:S01]  /*3900*/  @P0 SYNCS.PHASECHK.TRANS64.TRYWAIT P2, [UR4], R0 ;  /* 0x00000000ff0005a7 */ /* 0x0002a20008041104 */
[----:B------:R-:W3:Y:S02]  /*3910*/  SYNCS.PHASECHK.TRANS64.TRYWAIT P0, [UR19+0xb0], R5 ;  /* 0x0000b005ff0075a7 */ /* 0x000ee40008001113 */
[----:B-123--:R-:W-:Y:S05]  /*3920*/  @!P0 BRA `(.L_x_69) ;  /* 0x00000048008c8947 */ /* 0x00efea0003800000 */
.L_x_143:
[----:B------:R-:W-:Y:S01]  /*3930*/  UMOV UR14, UR11 ;  /* 0x0000000b000e7c82 */ /* 0x000fe20008000000 */
[----:B------:R-:W-:Y:S05]  /*3940*/  BRA.U !UP0, `(.L_x_70) ;  /* 0x0000000108887547 */ /* 0x000fea000b800000 */
[----:B------:R-:W-:Y:S02]  /*3950*/  UIADD3 UR14, UPT, UPT, UR25, UR11, URZ ;  /* 0x0000000b190e7290 */ /* 0x000fe4000fffe0ff */
[----:B------:R-:W-:Y:S02]  /*3960*/  ULEA UR15, UR20, UR26, 0x6 ;  /* 0x0000001a140f7291 */ /* 0x000fe4000f8e30ff */
[----:B------:R-:W-:Y:S01]  /*3970*/  UPLOP3.LUT UP2, UPT, UPT, UPT, UPT, 0x40, 0x4 ;  /* 0x000000000004789c */ /* 0x000fe20003f4e870 */
[----:B------:R-:W-:Y:S01]  /*3980*/  UMOV UR12, UR21 ;  /* 0x00000015000c7c82 */ /* 0x000fe20008000000 */
[----:B------:R-:W-:-:S09]  /*3990*/  UMOV UR5, UR10 ;  /* 0x0000000a00057c82 */ /* 0x000fd20008000000 */
.L_x_73:
[----:B--2---:R-:W-:Y:S01]  /*39a0*/  ULEA UR6, UR5, UR13, 0x3 ;  /* 0x0000000d05067291 */ /* 0x004fe2000f8e18ff */
[----:B---3--:R-:W-:Y:S11]  /*39b0*/  @P2 BRA `(.L_x_71) ;  /* 0x00000000000c2947 */ /* 0x008ff60003800000 */
[----:B-1----:R-:W-:Y:S04]  /*39c0*/  SHF.L.U32 R5, R2, 0x1f, RZ ;  /* 0x0000001f02057819 */ /* 0x002fe800000006ff */
[----:B------:R-:W1:Y:S02]  /*39d0*/  SYNCS.PHASECHK.TRANS64.TRYWAIT P0, [UR6], R5 ;  /* 0x00000005ff0075a7 */ /* 0x000e640008001106 */
[----:B-1----:R-:W-:Y:S05]  /*39e0*/  @!P0 BRA `(.L_x_72) ;  /* 0x0000004800748947 */ /* 0x002fea0003800000 */
.L_x_71:
[----:B------:R-:W-:Y:S01]  /*39f0*/  UISETP.NE.AND UP0, UPT, UR12, 0x1, UPT ;  /* 0x000000010c00788c */ /* 0x000fe2000bf05270 */
[----:B------:R-:W-:Y:S01]  /*3a00*/  PLOP3.LUT P2, PT, PT, PT, PT, 0x80, 0x8 ;  /* 0x000000000008781c */ /* 0x000fe20003f4f070 */
[----:B------:R-:W-:Y:S02]  /*3a10*/  UIADD3 UR4, UPT, UPT, UR5, 0x1, URZ ;  /* 0x0000000105047890 */ /* 0x000fe4000fffe0ff */
[----:B------:R-:W-:Y:S02]  /*3a20*/  ULEA UR8, UR5, UR18, 0x7 ;  /* 0x0000001205087291 */ /* 0x000fe4000f8e38ff */
[----:B------:R-:W-:Y:S01]  /*3a30*/  UISETP.NE.AND UP1, UPT, UR4, 0x4, UPT ;  /* 0x000000040400788c */ /* 0x000fe2000bf25270 */
[----:B------:R-:W-:Y:S01]  /*3a40*/  PLOP3.LUT P0, PT, PT, PT, UP0, 0x80, 0x8 ;  /* 0x000000000008781c */ /* 0x000fe20003f0f008 */
[----:B------:R-:W-:Y:S02]  /*3a50*/  UIADD3 UR11, UPT, UPT, UR11, 0x1, URZ ;  /* 0x000000010b0b7890 */ /* 0x000fe4000fffe0ff */
[----:B------:R-:W-:Y:S02]  /*3a60*/  USEL UR7, URZ, 0x1, UP1 ;  /* 0x00000001ff077887 */ /* 0x000fe40008800000 */
[----:B------:R-:W-:Y:S01]  /*3a70*/  USEL UR10, UR4, URZ, UP1 ;  /* 0x000000ff040a7287 */ /* 0x000fe20008800000 */
[----:B------:R-:W-:Y:S01]  /*3a80*/  UMOV UR9, 0xc0004010 ;  /* 0xc000401000097882 */ /* 0x000fe20000000000 */
[----:B------:R-:W-:Y:S02]  /*3a90*/  UIADD3 UR12, UPT, UPT, UR12, -0x1, URZ ;  /* 0xffffffff0c0c7890 */ /* 0x000fe4000fffe0ff */
[----:B------:R-:W-:Y:S01]  /*3aa0*/  LOP3.LUT R2, R2, UR7, RZ, 0x3c, !PT ;  /* 0x0000000702027c12 */ /* 0x000fe2000f8e3cff */
[----:B------:R-:W-:Y:S01]  /*3ab0*/  @UP0 ULEA UR4, UR10, UR13, 0x3 ;  /* 0x0000000d0a040291 */ /* 0x000fe2000f8e18ff */
[----:B------:R-:W-:Y:S02]  /*3ac0*/  UMOV UR7, 0xc0004010 ;  /* 0xc000401000077882 */ /* 0x000fe40000000000 */
[----:B-1----:R-:W-:Y:S01]  /*3ad0*/  @P0 SHF.L.U32 R0, R2, 0x1f, RZ ;  /* 0x0000001f02000819 */ /* 0x002fe200000006ff */
[----:B------:R-:W-:Y:S05]  /*3ae0*/  UISETP.NE.AND UP0, UPT, UR11, UR14, UPT ;  /* 0x0000000e0b00728c */ /* 0x000fea000bf05270 */
[----:B------:R2:W3:Y:S01]  /*3af0*/  @P0 SYNCS.PHASECHK.TRANS64.TRYWAIT P2, [UR4], R0 ;  /* 0x00000000ff0005a7 */ /* 0x0004e20008041104 */
[----:B------:R-:W-:Y:S02]  /*3b00*/  UIADD3 UR4, UPT, UPT, UR6, 0x20, URZ ;  /* 0x0000002006047890 */ /* 0x000fe4000fffe0ff */
[----:B------:R-:W-:Y:S03]  /*3b10*/  ULEA UR6, UR5, UR17, 0x7 ;  /* 0x0000001105067291 */ /* 0x000fe6000f8e38ff */
[----:B------:R-:W-:Y:S06]  /*3b20*/  UMOV UR5, UR10 ;  /* 0x0000000a00057c82 */ /* 0x000fec0008000000 */
[----:B------:R2:W-:Y:S01]  /*3b30*/  UTCQMMA.2CTA gdesc[UR6], gdesc[UR8], tmem[UR15], tmem[UR22], idesc[UR23], UP2 ;  /* 0x00ff1608060075ea */ /* 0x0005e2000920030f */
[----:B------:R-:W-:Y:S01]  /*3b40*/  UPLOP3.LUT UP2, UPT, UPT, UPT, UPT, 0x80, 0x8 ;  /* 0x000000000008789c */ /* 0x000fe20003f4f070 */
[----:B------:R2:W-:Y:S01]  /*3b50*/  UTCBAR.2CTA.MULTICAST [UR4], URZ, UR16 ;  /* 0x000000ff040073e9 */ /* 0x0005e20008200810 */
[----:B------:R-:W-:Y:S09]  /*3b60*/  BRA.U UP0, `(.L_x_73) ;  /* 0xfffffffd008c7547 */ /* 0x000ff2000b83ffff */
.L_x_70:
[----:B--2---:R-:W-:Y:S01]  /*3b70*/  UIADD3 UR4, UPT, UPT, UR19, 0x90, URZ ;  /* 0x0000009013047890 */ /* 0x004fe2000fffe0ff */
[----:B------:R-:W-:-:S08]  /*3b80*/  UMOV UR11, UR14 ;  /* 0x0000000e000b7c82 */ /* 0x000fd00008000000 */
[----:B------:R2:W-:Y:S01]  /*3b90*/  UTCBAR.2CTA.MULTICAST [UR4], URZ, UR24 ;  /* 0x000000ff040073e9 */ /* 0x0005e20008200818 */
[----:B------:R-:W-:Y:S02]  /*3ba0*/  NOP ;  /* 0x0000000000007918 */ /* 0x000fe40000000000 */
.L_x_68:
[----:B--2---:R-:W-:Y:S01]  /*3bb0*/  UIADD3 UR4, UPT, UPT, UR20, 0x1, URZ ;  /* 0x0000000114047890 */ /* 0x004fe2000fffe0ff */
[----:B------:R-:W-:-:S03]  /*3bc0*/  ISETP.NE.AND P0, PT, R8, 0x2, PT ;  /* 0x000000020800780c */ /* 0x000fc60003f05270 */
[----:B------:R-:W-:Y:S01]  /*3bd0*/  UISETP.NE.AND UP0, UPT, UR4, 0x4, UPT ;  /* 0x000000040400788c */ /* 0x000fe2000bf05270 */
[----:B-1----:R-:W-:Y:S02]  /*3be0*/  SEL R0, RZ, 0x1, P0 ;  /* 0x00000001ff007807 */ /* 0x002fe40000000000 */
[----:B------:R-:W-:Y:S01]  /*3bf0*/  SEL R8, R8, RZ, P0 ;  /* 0x000000ff08087207 */ /* 0x000fe20000000000 */
[----:B------:R-:W-:Y:S01]  /*3c00*/  USEL UR5, URZ, 0x1, UP0 ;  /* 0x00000001ff057887 */ /* 0x000fe20008000000 */
[----:B------:R-:W-:Y:S01]  /*3c10*/  LOP3.LUT R3, R3, R0, RZ, 0x3c, !PT ;  /* 0x0000000003037212 */ /* 0x000fe200078e3cff */
[----:B------:R-:W-:-:S04]  /*3c20*/  USEL UR20, UR4, URZ, UP0 ;  /* 0x000000ff04147287 */ /* 0x000fc80008000000 */
[----:B------:R-:W-:Y:S01]  /*3c30*/  LOP3.LUT R9, R9, UR5, RZ, 0x3c, !PT ;  /* 0x0000000509097c12 */ /* 0x000fe2000f8e3cff */
[----:B------:R-:W-:Y:S07]  /*3c40*/  @P1 BRA `(.L_x_74) ;  /* 0xfffffff800c41947 */ /* 0x000fee000383ffff */
[----:B------:R-:W1:Y:S01]  /*3c50*/  S2UR UR8, SR_CgaCtaId ;  /* 0x00000000000879c3 */ /* 0x000e620000008800 */
[----:B------:R-:W-:Y:S01]  /*3c60*/  ELECT P0, URZ, PT ;  /* 0x0000000000ff782f */ /* 0x000fe20003800000 */
[----:B------:R-:W-:Y:S01]  /*3c70*/  HFMA2 R0, -RZ, RZ, 0, 5.9604644775390625e-08 ;  /* 0x00000001ff007431 */ /* 0x000fe200000001ff */
[----:B------:R-:W-:-:S05]  /*3c80*/  UMOV UR4, 0x40 ;  /* 0x0000004000047882 */ /* 0x000fca0000000000 */
[----:B------:R-:W-:Y:S01]  /*3c90*/  UVIRTCOUNT.DEALLOC.SMPOOL 0x80 ;  /* 0x000000800000784c */ /* 0x000fe20000000000 */
[----:B------:R-:W-:Y:S02]  /*3ca0*/  UISETP.NE.AND UP1, UPT, UR27, URZ, UPT ;  /* 0x000000ff1b00728c */ /* 0x000fe4000bf25270 */
[----:B-1----:R-:W-:-:S09]  /*3cb0*/  ULEA UR8, UR8, UR4, 0x18 ;  /* 0x0000000408087291 */ /* 0x002fd2000f8ec0ff */
[----:B------:R1:W-:Y:S01]  /*3cc0*/  @P0 STS.U8 [UR8+0x1c], R0 ;  /* 0x00001c00ff000988 */ /* 0x0003e20008000008 */
[----:B------:R-:W-:Y:S05]  /*3cd0*/  BRA.U UP1, `(.L_x_75) ;  /* 0x0000000101a07547 */ /* 0x000fea000b800000 */
[----:B------:R-:W-:Y:S01]  /*3ce0*/  UIADD3 UR7, UPT, UPT, UR13, 0xb0, URZ ;  /* 0x000000b00d077890 */ /* 0x000fe2000fffe0ff */
[----:B------:R-:W-:-:S03]  /*3cf0*/  SHF.L.U32 R3, R9, 0x1f, RZ ;  /* 0x0000001f09037819 */ /* 0x000fc600000006ff */
[----:B------:R-:W-:-:S09]  /*3d00*/  ULEA UR4, UR20, UR7, 0x3 ;  /* 0x0000000714047291 */ /* 0x000fd2000f8e18ff */
[----:B------:R-:W2:Y:S02]  /*3d10*/  SYNCS.PHASECHK.TRANS64.TRYWAIT P0, [UR4], R3 ;  /* 0x00000003ff0075a7 */ /* 0x000ea40008001104 */
[----:B--2---:R-:W-:Y:S05]  /*3d20*/  @!P0 BRA `(.L_x_76) ;  /* 0x0000004400bc8947 */ /* 0x004fea0003800000 */
.L_x_146:
        /* <DEDUP_REMOVED lines=9> */
.L_x_148:
        /* <DEDUP_REMOVED lines=9> */
.L_x_150:
[----:B------:R-:W-:-:S04]  /*3e50*/  UIADD3 UR4, UPT, UPT, UR4, 0x1, URZ ;  /* 0x0000000104047890 */ /* 0x000fc8000fffe0ff */
[----:B------:R-:W-:-:S04]  /*3e60*/  UISETP.NE.AND UP0, UPT, UR4, 0x4, UPT ;  /* 0x000000040400788c */ /* 0x000fc8000bf05270 */
[----:B------:R-:W-:Y:S02]  /*3e70*/  USEL UR5, URZ, 0x1, UP0 ;  /* 0x00000001ff057887 */ /* 0x000fe40008000000 */
[----:B------:R-:W-:-:S04]  /*3e80*/  USEL UR4, UR4, URZ, UP0 ;  /* 0x000000ff04047287 */ /* 0x000fc80008000000 */
[----:B------:R-:W-:Y:S01]  /*3e90*/  ULEA UR4, UR4, UR7, 0x3 ;  /* 0x0000000704047291 */ /* 0x000fe2000f8e18ff */
[----:B-1----:R-:W-:-:S04]  /*3ea0*/  LOP3.LUT R3, R2, UR5, RZ, 0x3c, !PT ;  /* 0x0000000502037c12 */ /* 0x002fc8000f8e3cff */
[----:B------:R-:W-:Y:S01]  /*3eb0*/  SHF.L.U32 R3, R3, 0x1f, RZ ;  /* 0x0000001f03037819 */ /* 0x000fe200000006ff */
[----:B------:R-:W-:-:S04]  /*3ec0*/  IMAD.U32 R0, RZ, RZ, UR4 ;  /* 0x00000004ff007e24 */ /* 0x000fc8000f8e00ff */
[----:B------:R1:W2:Y:S03]  /*3ed0*/  SYNCS.PHASECHK.TRANS64.TRYWAIT P0, [R0+URZ], R3 ;  /* 0x00000003000075a7 */ /* 0x0002a600080011ff */
[----:B--2---:R-:W-:Y:S05]  /*3ee0*/  @!P0 NANOSLEEP.SYNCS 0x989680 ;  /* 0x009896800000895d */ /* 0x004fea0003900000 */
[----:B------:R-:W2:Y:S02]  /*3ef0*/  @!P0 SYNCS.PHASECHK.TRANS64 P0, [R0+URZ], R3 ;  /* 0x00000003000085a7 */ /* 0x000ea400080010ff */
[----:B--2---:R-:W-:Y:S05]  /*3f00*/  @P0 BRA `(.L_x_79) ;  /* 0x0000000000200947 */ /* 0x004fea0003800000 */
.L_x_80:
[----:B--2---:R2:W4:Y:S02]  /*3f10*/  SYNCS.PHASECHK.TRANS64.TRYWAIT P0, [R0+URZ], R3 ;  /* 0x00000003000075a7 */ /* 0x00452400080011ff */
[----:B----4-:R-:W-:Y:S05]  /*3f20*/  @!P0 NANOSLEEP.SYNCS 0x989680 ;  /* 0x009896800000895d */ /* 0x010fea0003900000 */
[----:B------:R-:W4:Y:S02]  /*3f30*/  @!P0 SYNCS.PHASECHK.TRANS64 P0, [R0+URZ], R3 ;  /* 0x00000003000085a7 */ /* 0x000f2400080010ff */
[----:B----4-:R-:W-:Y:S05]  /*3f40*/  @!P0 BRA `(.L_x_80) ;  /* 0xfffffffc00f08947 */ /* 0x010fea000383ffff */
[----:B------:R-:W-:Y:S05]  /*3f50*/  BRA `(.L_x_79) ;  /* 0x00000000000c7947 */ /* 0x000fea0003800000 */
.L_x_75:
[----:B------:R-:W-:-:S04]  /*3f60*/  UIADD3 UR4, UPT, UPT, UR13, 0xf0, URZ ;  /* 0x000000f00d047890 */ /* 0x000fc8000fffe0ff */
[----:B------:R-:W-:-:S09]  /*3f70*/  UPRMT UR4, UR28, 0x654, UR4 ;  /* 0x000006541c047896 */ /* 0x000fd20008000004 */
[----:B------:R-:W-:Y:S03]  /*3f80*/  SYNCS.ARRIVE.TRANS64.RED.A1T0 RZ, [UR4], RZ ;  /* 0x000000ffffff79a7 */ /* 0x000fe60008100404 */
.L_x_79:
[----:B-12---:R-:W-:Y:S01]  /*3f90*/  SHF.L.U32 R3, RZ, 0x1f, RZ ;  /* 0x0000001fff037819 */ /* 0x006fe200000006ff */
[----:B------:R-:W-:Y:S01]  /*3fa0*/  UIADD3 UR4, UPT, UPT, UR13, 0xf0, URZ ;  /* 0x000000f00d047890 */ /* 0x000fe2000fffe0ff */
[----:B------:R-:W-:Y:S02]  /*3fb0*/  PLOP3.LUT P0, PT, PT, PT, UP1, 0x80, 0x8 ;  /* 0x000000000008781c */ /* 0x000fe40003f0f018 */
[----:B------:R-:W1:Y:S02]  /*3fc0*/  SYNCS.PHASECHK.TRANS64.TRYWAIT P1, [UR13+0xf0], R3 ;  /* 0x0000f003ff0075a7 */ /* 0x000e64000802110d */
[----:B-1----:R-:W-:Y:S09]  /*3fd0*/  @!P1 BRA `(.L_x_81) ;  /* 0x0000004400589947 */ /* 0x002ff20003800000 */
.L_x_152:
[----:B------:R-:W-:Y:S01]  /*3fe0*/  @!UP1 UPRMT UR4, UR28, 0x654, UR4 ;  /* 0x000006541c049896 */ /* 0x000fe20008000004 */
[----:B------:R-:W-:Y:S01]  /*3ff0*/  UMOV UR5, 0xffff ;  /* 0x0000ffff00057882 */ /* 0x000fe20000000000 */
[----:B------:R-:W-:-:S07]  /*4000*/  UMOV UR6, 0x1 ;  /* 0x0000000100067882 */ /* 0x000fce0000000000 */
[----:B------:R-:W-:Y:S01]  /*4010*/  @!P0 SYNCS.ARRIVE.TRANS64.RED.A1T0 RZ, [UR4], RZ ;  /* 0x000000ffffff89a7 */ /* 0x000fe20008100404 */
[----:B------:R-:W-:Y:S01]  /*4020*/  NOP ;  /* 0x0000000000007918 */ /* 0x000fe20000000000 */
[----:B-1----:R-:W1:Y:S01]  /*4030*/  LDS R0, [UR8+0x14] ;  /* 0x00001408ff007984 */ /* 0x002e620008000800 */
[----:B------:R-:W-:-:S04]  /*4040*/  ULOP3.LUT UR4, UR26, 0xffff, URZ, 0xc0, !UPT ;  /* 0x0000ffff1a047892 */ /* 0x000fc8000f8ec0ff */
[----:B------:R-:W-:-:S04]  /*4050*/  USHF.R.U32.HI UR4, URZ, 0x5, UR4 ;  /* 0x00000005ff047899 */ /* 0x000fc80008011604 */
[----:B------:R-:W-:Y:S02]  /*4060*/  USHF.L.U32 UR5, UR5, UR4, URZ ;  /* 0x0000000405057299 */ /* 0x000fe400080006ff */
[----:B------:R-:W-:-:S04]  /*4070*/  USHF.L.U32 UR4, UR6, UR4, URZ ;  /* 0x0000000406047299 */ /* 0x000fc800080006ff */
[----:B-1----:R-:W-:-:S04]  /*4080*/  LOP3.LUT R0, R0, UR5, RZ, 0xc0, !PT ;  /* 0x0000000500007c12 */ /* 0x002fc8000f8ec0ff */
[----:B------:R-:W-:-:S13]  /*4090*/  ISETP.NE.AND P0, PT, R0, UR5, PT ;  /* 0x0000000500007c0c */ /* 0x000fda000bf05270 */
[----:B------:R-:W-:Y:S05]  /*40a0*/  @P0 BRA `(.L_x_82) ;  /* 0x0000000000580947 */ /* 0x000fea0003800000 */
[----:B------:R-:W1:Y:S02]  /*40b0*/  LDS R0, [UR8+0x18] ;  /* 0x00001808ff007984 */ /* 0x000e640008000800 */
[----:B-1----:R-:W-:-:S04]  /*40c0*/  LOP3.LUT R0, R0, UR4, RZ, 0xc0, !PT ;  /* 0x0000000400007c12 */ /* 0x002fc8000f8ec0ff */
[----:B------:R-:W-:-:S13]  /*40d0*/  ISETP.NE.AND P0, PT, R0, UR4, PT ;  /* 0x0000000400007c0c */ /* 0x000fda000bf05270 */
[----:B------:R-:W-:Y:S05]  /*40e0*/  @P0 BRA `(.L_x_83) ;  /* 0x00000000003c0947 */ /* 0x000fea0003800000 */
[----:B------:R-:W1:Y:S01]  /*40f0*/  S2R R2, SR_LANEID ;  /* 0x0000000000027919 */ /* 0x000e620000000000 */
[----:B------:R-:W-:Y:S01]  /*4100*/  ULOP3.LUT UR5, URZ, UR5, URZ, 0x33, !UPT ;  /* 0x00000005ff057292 */ /* 0x000fe2000f8e33ff */
[----:B------:R-:W-:Y:S01]  /*4110*/  LOP3.LUT R4, RZ, UR4, RZ, 0x33, !PT ;  /* 0x00000004ff047c12 */ /* 0x000fe2000f8e33ff */
[----:B------:R-:W-:Y:S02]  /*4120*/  VOTEU.ANY UR4, UPT, PT ;  /* 0x0000000000047886 */ /* 0x000fe400038e0100 */
[----:B------:R-:W-:Y:S01]  /*4130*/  UFLO.U32 UR4, UR4 ;  /* 0x00000004000472bd */ /* 0x000fe200080e0000 */
[----:B------:R-:W2:Y:S01]  /*4140*/  REDUX UR6, R4 ;  /* 0x00000000040673c4 */ /* 0x000ea20000000000 */
[----:B------:R-:W-:-:S06]  /*4150*/  IMAD.U32 R0, RZ, RZ, UR5 ;  /* 0x00000005ff007e24 */ /* 0x000fcc000f8e00ff */
[----:B------:R4:W-:Y:S01]  /*4160*/  UTCATOMSWS.AND URZ, UR5 ;  /* 0x0000000500ff79e3 */ /* 0x0009e20008000000 */
[----:B------:R-:W3:Y:S01]  /*4170*/  REDUX UR7, R0 ;  /* 0x00000000000773c4 */ /* 0x000ee20000000000 */
[----:B-1----:R-:W-:Y:S01]  /*4180*/  ISETP.EQ.U32.AND P0, PT, R2, UR4, PT ;  /* 0x0000000402007c0c */ /* 0x002fe2000bf02070 */
[----:B--2---:R-:W-:Y:S01]  /*4190*/  IMAD.U32 R2, RZ, RZ, UR6 ;  /* 0x00000006ff027e24 */ /* 0x004fe2000f8e00ff */
[----:B---3--:R-:W-:-:S11]  /*41a0*/  MOV R3, UR7 ;  /* 0x0000000700037c02 */ /* 0x008fd60008000f00 */
[----:B------:R4:W-:Y:S04]  /*41b0*/  @P0 ATOMS.AND RZ, [UR8+0x14], R3 ;  /* 0x00001403ffff098c */ /* 0x0009e8000a800008 */
[----:B------:R4:W-:Y:S01]  /*41c0*/  @P0 ATOMS.AND RZ, [UR8+0x18], R2 ;  /* 0x00001802ffff098c */ /* 0x0009e2000a800008 */
[----:B------:R-:W-:Y:S05]  /*41d0*/  BRA `(.L_x_84) ;  /* 0x0000000000147947 */ /* 0x000fea0003800000 */
.L_x_83:
[----:B------:R-:W-:Y:S02]  /*41e0*/  MOV R2, 0x4200 ;  /* 0x0000420000027802 */ /* 0x000fe40000000f00 */
[----:B---3-5:R-:W-:Y:S05]  /*41f0*/  CALL.REL.NOINC `($__internal_0_$__cuda_sm10x_tcgen05_guardrail_trap_col_being_dealloced_not_returned_by_alloc) ;  /* 0x0000004400ac7944 */ /* 0x028fea0003c00000 */
[----:B------:R-:W-:Y:S05]  /*4200*/  BRA `(.L_x_84) ;  /* 0x0000000000087947 */ /* 0x000fea0003800000 */
.L_x_82:
[----:B------:R-:W-:Y:S02]  /*4210*/  MOV R2, 0x4230 ;  /* 0x0000423000027802 */ /* 0x000fe40000000f00 */
[----:B---3-5:R-:W-:Y:S05]  /*4220*/  CALL.REL.NOINC `($__internal_2_$__cuda_sm10x_tcgen05_guardrail_trap_unallocated_columns_being_dealloced) ;  /* 0x0000004400b87944 */ /* 0x028fea0003c00000 */
.L_x_84:
[----:B------:R-:W-:Y:S01]  /*4230*/  NOP ;  /* 0x0000000000007918 */ /* 0x000fe20000000000 */
[----:B----4-:R-:W-:Y:S05]  /*4240*/  EXIT ;  /* 0x000000000000794d */ /* 0x010fea0003800000 */
.L_x_55:
[----:B------:R-:W-:-:S09]  /*4250*/  UISETP.NE.OR UP0, UPT, UR25, 0x3, !UP3 ;  /* 0x000000031900788c */ /* 0x000fd2000df05670 */
[----:B------:R-:W-:Y:S05]  /*4260*/  BRA.U UP0, `(.L_x_85) ;  /* 0x0000000d00b47547 */ /* 0x000fea000b800000 */
[----:B------:R-:W1:Y:S01]  /*4270*/  LDCU UR31, c[0x0][0x370] ;  /* 0x00006e00ff1f77ac */ /* 0x000e620008000800 */
[----:B------:R-:W2:Y:S01]  /*4280*/  LDC.64 R16, c[0x0][0x348] ;  /* 0x0000d200ff107b82 */ /* 0x000ea20000000a00 */
[----:B------:R-:W-:Y:S02]  /*4290*/  HFMA2 R13, -RZ, RZ, 0, 0 ;  /* 0x00000000ff0d7431 */ /* 0x000fe400000001ff */
[----:B------:R-:W-:Y:S01]  /*42a0*/  IMAD.MOV.U32 R15, RZ, RZ, 0x1 ;  /* 0x00000001ff0f7424 */ /* 0x000fe200078e00ff */
[----:B------:R-:W1:Y:S01]  /*42b0*/  LDCU.128 UR32, c[0x0][0xb10] ;  /* 0x00016200ff2077ac */ /* 0x000e620008000c00 */
[----:B------:R-:W-:Y:S01]  /*42c0*/  IMAD.MOV.U32 R14, RZ, RZ, RZ ;  /* 0x000000ffff0e7224 */ /* 0x000fe200078e00ff */
[----:B------:R-:W-:Y:S01]  /*42d0*/  MOV R7, 0x1000 ;  /* 0x0000100000077802 */ /* 0x000fe20000000f00 */
[----:B------:R-:W3:Y:S01]  /*42e0*/  LDCU UR30, c[0x0][0x374] ;  /* 0x00006e80ff1e77ac */ /* 0x000ee20008000800 */
[----:B------:R-:W4:Y:S01]  /*42f0*/  LDC.64 R2, c[0x0][0x888] ;  /* 0x00022200ff027b82 */ /* 0x000f220000000a00 */
[----:B------:R-:W3:Y:S01]  /*4300*/  LDCU UR15, c[0x0][0xb0c] ;  /* 0x00016180ff0f77ac */ /* 0x000ee20008000800 */
[----:B------:R-:W2:Y:S06]  /*4310*/  LDCU UR40, c[0x0][0xb20] ;  /* 0x00016400ff2877ac */ /* 0x000eac0008000800 */
[----:B------:R-:W4:Y:S01]  /*4320*/  LDC.64 R4, c[0x0][0x890] ;  /* 0x00022400ff047b82 */ /* 0x000f220000000a00 */
[----:B------:R-:W2:Y:S01]  /*4330*/  LDCU UR4, c[0x0][0xb30] ;  /* 0x00016600ff0477ac */ /* 0x000ea20008000800 */
[----:B------:R-:W-:Y:S01]  /*4340*/  UMOV UR21, 0x400 ;  /* 0x0000040000157882 */ /* 0x000fe20000000000 */
[----:B-1----:R-:W-:-:S02]  /*4350*/  UIMAD.WIDE.U32 UR6, UR31, UR32, URZ ;  /* 0x000000201f0672a5 */ /* 0x002fc4000f8e00ff */
[----:B---3--:R-:W-:Y:S02]  /*4360*/  UIMAD.WIDE.U32 UR8, UR30, UR35, URZ ;  /* 0x000000231e0872a5 */ /* 0x008fe4000f8e00ff */
[----:B------:R-:W-:Y:S02]  /*4370*/  ULEA UR21, UR46, UR21, 0x18 ;  /* 0x000000152e157291 */ /* 0x000fe4000f8ec0ff */
[----:B------:R-:W-:Y:S02]  /*4380*/  UPLOP3.LUT UP3, UPT, UPT, UPT, UPT, 0x40, 0x4 ;  /* 0x000000000004789c */ /* 0x000fe40003f6e870 */
[----:B------:R-:W-:Y:S01]  /*4390*/  UIADD3 UR37, UPT, UPT, UR21, 0x48, URZ ;  /* 0x0000004815257890 */ /* 0x000fe2000fffe0ff */
[----:B------:R-:W-:Y:S01]  /*43a0*/  UMOV UR6, UR7 ;  /* 0x0000000700067c82 */ /* 0x000fe20008000000 */
[----:B------:R-:W-:Y:S01]  /*43b0*/  UMOV UR38, UR9 ;  /* 0x0000000900267c82 */ /* 0x000fe20008000000 */
[----:B------:R-:W-:Y:S02]  /*43c0*/  UISETP.GE.AND UP0, UPT, UR42, 0x1, UPT ;  /* 0x000000012a00788c */ /* 0x000fe4000bf06270 */
[----:B------:R-:W-:Y:S01]  /*43d0*/  UISETP.NE.AND UP4, UPT, UR42, 0x1, UPT ;  /* 0x000000012a00788c */ /* 0x000fe2000bf85270 */
[----:B------:R-:W1:Y:S01]  /*43e0*/  LDCU.64 UR22, c[0x0][0xb28] ;  /* 0x00016500ff1677ac */ /* 0x000e620008000a00 */
[----:B------:R-:W-:-:S02]  /*43f0*/  UISETP.NE.AND UP6, UPT, UR15, 0x1, UPT ;  /* 0x000000010f00788c */ /* 0x000fc4000bfc5270 */
[----:B------:R-:W-:Y:S02]  /*4400*/  UISETP.NE.AND UP5, UPT, UR34, 0x1, UPT ;  /* 0x000000012200788c */ /* 0x000fe4000bfa5270 */
[----:B------:R-:W-:Y:S02]  /*4410*/  UIADD3 UR25, UPT, UPT, UR21, 0x40, URZ ;  /* 0x0000004015197890 */ /* 0x000fe4000fffe0ff */
[----:B------:R-:W-:Y:S02]  /*4420*/  UPRMT UR37, UR46, 0x654, UR37 ;  /* 0x000006542e257896 */ /* 0x000fe40008000025 */
[----:B------:R-:W-:Y:S02]  /*4430*/  USHF.R.U32.HI UR39, URZ, UR33, UR6 ;  /* 0x00000021ff277299 */ /* 0x000fe40008011606 */
[----:B--2---:R-:W-:Y:S02]  /*4440*/  USHF.R.U32.HI UR38, URZ, UR40, UR38 ;  /* 0x00000028ff267299 */ /* 0x004fe40008011626 */
[----:B------:R-:W-:-:S11]  /*4450*/  UISETP.NE.AND UP2, UPT, UR4, 0x1, UPT ;  /* 0x000000010400788c */ /* 0x000fd6000bf45270 */
.L_x_94:
[C---:B------:R-:W-:Y:S02]  /*4460*/  LEA R12, R14.reuse, UR21, 0x3 ;  /* 0x000000150e0c7c11 */ /* 0x040fe4000f8e18ff */
[----:B------:R-:W-:Y:S02]  /*4470*/  SHF.L.U32 R9, R13, 0x1f, RZ ;  /* 0x0000001f0d097819 */ /* 0x000fe400000006ff */
[----:B------:R-:W-:Y:S02]  /*4480*/  LEA R10, R14, UR21, 0x4 ;  /* 0x000000150e0a7c11 */ /* 0x000fe4000f8e20ff */
[----:B------:R-:W2:Y:S02]  /*4490*/  SYNCS.PHASECHK.TRANS64.TRYWAIT P0, [R12+URZ+0x70], R9 ;  /* 0x000070090c0075a7 */ /* 0x000ea400080011ff */
[----:B--23--:R-:W-:Y:S05]  /*44a0*/  @!P0 BRA `(.L_x_86) ;  /* 0x00000040003c8947 */ /* 0x00cfea0003800000 */
.L_x_153:
[----:B--2---:R-:W2:Y:S01]  /*44b0*/  LDS.128 R8, [R10+0x100] ;  /* 0x000100000a087984 */ /* 0x004ea20000000c00 */
[----:B------:R-:W-:Y:S01]  /*44c0*/  UISETP.GE.AND UP0, UPT, UR42, 0x1, UPT ;  /* 0x000000012a00788c */ /* 0x000fe2000bf06270 */
[----:B------:R-:W-:Y:S01]  /*44d0*/  @!PT LDS RZ, [RZ] ;  /* 0x00000000fffff984 */ /* 0x000fe20000000800 */
[----:B------:R-:W-:Y:S01]  /*44e0*/  @!PT LDS RZ, [RZ] ;  /* 0x00000000fffff984 */ /* 0x000fe20000000800 */
[----:B------:R-:W-:Y:S01]  /*44f0*/  @!PT LDS RZ, [RZ] ;  /* 0x00000000fffff984 */ /* 0x000fe20000000800 */
[----:B------:R-:W-:Y:S01]  /*4500*/  @!PT LDS RZ, [RZ] ;  /* 0x00000000fffff984 */ /* 0x000fe20000000800 */
[----:B------:R3:W-:Y:S06]  /*4510*/  MEMBAR.ALL.CTA ;  /* 0x0000000000007992 */ /* 0x0007ec0000008000 */
[----:B---3--:R-:W3:Y:S01]  /*4520*/  FENCE.VIEW.ASYNC.S ;  /* 0x00000000000073c6 */ /* 0x008ee20000000000 */
[----:B--2---:R-:W-:Y:S11]  /*4530*/  LOP3.LUT P0, RZ, R10, 0x1, RZ, 0xc0, !PT ;  /* 0x000000010aff7812 */ /* 0x004ff6000780c0ff */
[----:B------:R-:W-:Y:S02]  /*4540*/  @!UPT UIADD3 URZ, UPT, UPT, URZ, URZ, URZ ;  /* 0x000000fffffff290 */ /* 0x000fe4000fffe0ff */
[----:B---3--:R-:W-:Y:S01]  /*4550*/  VOTEU.ANY UP1, P0 ;  /* 0x0000000000ff7886 */ /* 0x008fe20000020100 */
[----:B------:R-:W-:Y:S11]  /*4560*/  PLOP3.LUT P0, PT, PT, PT, UP1, 0x80, 0x8 ;  /* 0x000000000008781c */ /* 0x000ff60003f0f018 */
[----:B------:R-:W-:Y:S02]  /*4570*/  @!UPT UIADD3 URZ, UPT, UPT, URZ, URZ, URZ ;  /* 0x000000fffffff290 */ /* 0x000fe4000fffe0ff */
[----:B------:R-:W-:Y:S02]  /*4580*/  @P0 SHF.R.U32.HI R0, RZ, 0x10, R9 ;  /* 0x00000010ff000819 */ /* 0x000fe40000011609 */
[----:B------:R-:W-:Y:S02]  /*4590*/  @P0 MOV R6, R8 ;  /* 0x0000000800060202 */ /* 0x000fe40000000f00 */
[----:B------:R-:W-:Y:S01]  /*45a0*/  @P0 R2UR UR4, R0 ;  /* 0x00000000000402ca */ /* 0x000fe200000e0000 */
[----:B------:R-:W-:Y:S01]  /*45b0*/  VIADD R0, R12, 0x80 ;  /* 0x000000800c007836 */ /* 0x000fe20000000000 */
[----:B------:R-:W-:Y:S02]  /*45c0*/  @P0 LOP3.LUT R8, R9, 0xffff, RZ, 0xc0, !PT ;  /* 0x0000ffff09080812 */ /* 0x000fe400078ec0ff */
[----:B------:R-:W-:Y:S02]  /*45d0*/  @P0 R2UR UR6, R6 ;  /* 0x00000000060602ca */ /* 0x000fe400000e0000 */
[----:B------:R-:W-:Y:S02]  /*45e0*/  PRMT R0, RZ, 0x654, R0 ;  /* 0x00000654ff007816 */ /* 0x000fe40000000000 */
[----:B------:R-:W-:Y:S02]  /*45f0*/  @P0 R2UR UR5, R8 ;  /* 0x00000000080502ca */ /* 0x000fe400000e0000 */
[----:B------:R2:W-:Y:S03]  /*4600*/  SYNCS.ARRIVE.TRANS64.RED.A1T0 RZ, [R0+URZ], RZ ;  /* 0x000000ff00ff79a7 */ /* 0x0005e600081004ff */
[----:B------:R-:W-:Y:S04]  /*4610*/  @UP1 UMOV UR29, UR4 ;  /* 0x00000004001d1c82 */ /* 0x000fe80008000000 */
[----:B------:R-:W-:Y:S04]  /*4620*/  @UP1 UMOV UR14, UR6 ;  /* 0x00000006000e1c82 */ /* 0x000fe80008000000 */
[----:B------:R-:W-:Y:S01]  /*4630*/  @UP1 UMOV UR13, UR5 ;  /* 0x00000005000d1c82 */ /* 0x000fe20008000000 */
[----:B------:R-:W-:Y:S05]  /*4640*/  BRA.U !UP0, `(.L_x_87) ;  /* 0x0000000108a47547 */ /* 0x000fea000b800000 */
[----:B------:R-:W-:Y:S02]  /*4650*/  UIMAD.WIDE.U32 UR8, UR13, UR35, URZ ;  /* 0x000000230d0872a5 */ /* 0x000fe4000f8e00ff */
[----:B------:R-:W-:Y:S02]  /*4660*/  UIMAD.WIDE.U32 UR10, UR14, UR32, URZ ;  /* 0x000000200e0a72a5 */ /* 0x000fe4000f8e00ff */
[----:B------:R-:W-:Y:S02]  /*4670*/  USEL UR4, UR30, UR38, !UP5 ;  /* 0x000000261e047287 */ /* 0x000fe4000e800000 */
[----:B------:R-:W-:Y:S02]  /*4680*/  USEL UR7, UR31, UR39, !UP6 ;  /* 0x000000271f077287 */ /* 0x000fe4000f000000 */
[----:B-1----:R-:W-:Y:S02]  /*4690*/  UIMAD.WIDE.U32 UR16, UR4, UR22, URZ ;  /* 0x00000016041072a5 */ /* 0x002fe4000f8e00ff */
[----:B------:R-:W-:Y:S01]  /*46a0*/  UIMAD.WIDE.U32 UR18, UR7, UR22, URZ ;  /* 0x00000016071272a5 */ /* 0x000fe2000f8e00ff */
[----:B------:R-:W-:Y:S02]  /*46b0*/  UMOV UR5, UR9 ;  /* 0x0000000900057c82 */ /* 0x000fe40008000000 */
[----:B------:R-:W-:Y:S03]  /*46c0*/  USHF.R.U32.HI UR6, URZ, UR40, UR5 ;  /* 0x00000028ff067299 */ /* 0x000fe60008011605 */
[----:B------:R-:W-:Y:S01]  /*46d0*/  UMOV UR5, UR11 ;  /* 0x0000000b00057c82 */ /* 0x000fe20008000000 */
[----:B------:R-:W-:Y:S02]  /*46e0*/  USEL UR6, UR13, UR6, !UP5 ;  /* 0x000000060d067287 */ /* 0x000fe4000e800000 */
[----:B------:R-:W-:Y:S02]  /*46f0*/  USHF.R.U32.HI UR8, URZ, UR33, UR5 ;  /* 0x00000021ff087299 */ /* 0x000fe40008011605 */
[----:B------:R-:W-:Y:S01]  /*4700*/  UIMAD.WIDE.U32 UR10, UR6, UR22, URZ ;  /* 0x00000016060a72a5 */ /* 0x000fe2000f8e00ff */
[----:B------:R-:W-:Y:S02]  /*4710*/  UMOV UR5, UR17 ;  /* 0x0000001100057c82 */ /* 0x000fe40008000000 */
[----:B------:R-:W-:Y:S03]  /*4720*/  @UP4 USHF.R.U32.HI UR4, URZ, UR23, UR5 ;  /* 0x00000017ff044299 */ /* 0x000fe60008011605 */
[----:B------:R-:W-:Y:S01]  /*4730*/  UMOV UR5, UR19 ;  /* 0x0000001300057c82 */ /* 0x000fe20008000000 */
[----:B------:R-:W-:Y:S02]  /*4740*/  UIMAD UR4, UR42, UR4, URZ ;  /* 0x000000042a0472a4 */ /* 0x000fe4000f8e02ff */
[----:B------:R-:W-:Y:S02]  /*4750*/  @UP4 USHF.R.U32.HI UR7, URZ, UR23, UR5 ;  /* 0x00000017ff074299 */ /* 0x000fe40008011605 */
[----:B------:R-:W-:Y:S02]  /*4760*/  USEL UR5, UR14, UR8, !UP6 ;  /* 0x000000080e057287 */ /* 0x000fe4000f000000 */
[----:B------:R-:W-:Y:S02]  /*4770*/  UIMAD UR8, UR42, UR7, URZ ;  /* 0x000000072a0872a4 */ /* 0x000fe4000f8e02ff */
[----:B------:R-:W-:Y:S03]  /*4780*/  UISETP.GE.AND UP0, UPT, UR6, UR4, UPT ;  /* 0x000000040600728c */ /* 0x000fe6000bf06270 */
[----:B------:R-:W-:Y:S01]  /*4790*/  UMOV UR4, UR11 ;  /* 0x0000000b00047c82 */ /* 0x000fe20008000000 */
[----:B------:R-:W-:Y:S02]  /*47a0*/  UISETP.GE.OR UP0, UPT, UR5, UR8, UP0 ;  /* 0x000000080500728c */ /* 0x000fe40008706670 */
[----:B------:R-:W-:Y:S02]  /*47b0*/  USHF.R.U32.HI UR4, URZ, UR23, UR4 ;  /* 0x00000017ff047299 */ /* 0x000fe40008011604 */
[----:B------:R-:W-:Y:S02]  /*47c0*/  UIMAD.WIDE.U32 UR8, UR5, UR22, URZ ;  /* 0x00000016050872a5 */ /* 0x000fe4000f8e00ff */
[----:B------:R-:W-:Y:S04]  /*47d0*/  USEL UR10, UR6, UR4, !UP4 ;  /* 0x00000004060a7287 */ /* 0x000fe8000e000000 */
[----:B------:R-:W-:Y:S01]  /*47e0*/  UIADD3 UR11, UPT, UPT, -UR10, URZ, URZ ;  /* 0x000000ff0a0b7290 */ /* 0x000fe2000fffe1ff */
[----:B------:R-:W-:Y:S02]  /*47f0*/  @!UP0 UMOV UR4, UR9 ;  /* 0x0000000900048c82 */ /* 0x000fe40008000000 */
[----:B------:R-:W-:Y:S02]  /*4800*/  @!UP0 USHF.R.U32.HI UR4, URZ, UR23, UR4 ;  /* 0x00000017ff048299 */ /* 0x000fe40008011604 */
[----:B------:R-:W-:Y:S02]  /*4810*/  UIMAD UR8, UR42, UR11, UR6 ;  /* 0x0000000b2a0872a4 */ /* 0x000fe4000f8e0206 */
[----:B------:R-:W-:Y:S04]  /*4820*/  @!UP0 USEL UR4, UR5, UR4, !UP4 ;  /* 0x0000000405048287 */ /* 0x000fe8000e000000 */
[----:B------:R-:W-:Y:S02]  /*4830*/  @!UP0 UIMAD UR8, UR7, UR8, UR4 ;  /* 0x00000008070882a4 */ /* 0x000fe4000f8e0204 */
[----:B------:R-:W-:Y:S02]  /*4840*/  @!UP0 UIADD3 UR9, UPT, UPT, UR10, -UR4, URZ ;  /* 0x800000040a098290 */ /* 0x000fe4000fffe0ff */
[----:B------:R-:W-:Y:S02]  /*4850*/  UIADD3 UR4, UPT, UPT, -UR5, URZ, URZ ;  /* 0x000000ff05047290 */ /* 0x000fe4000fffe1ff */
[----:B------:R-:W-:Y:S02]  /*4860*/  UIADD3 UR7, UPT, UPT, -UR6, URZ, URZ ;  /* 0x000000ff06077290 */ /* 0x000fe4000fffe1ff */
[----:B------:R-:W-:Y:S02]  /*4870*/  @!UP0 UIMAD UR6, UR9, UR42, UR5 ;  /* 0x0000002a090682a4 */ /* 0x000fe4000f8e0205 */
[----:B------:R-:W-:Y:S02]  /*4880*/  UIMAD UR14, UR15, UR4, UR14 ;  /* 0x000000040f0e72a4 */ /* 0x000fe4000f8e020e */
[----:B------:R-:W-:Y:S01]  /*4890*/  UIMAD UR4, UR34, UR7, UR13 ;  /* 0x00000007220472a4 */ /* 0x000fe2000f8e020d */
[----:B------:R-:W-:Y:S02]  /*48a0*/  @!UP0 UMOV UR5, UR8 ;  /* 0x0000000800058c82 */ /* 0x000fe40008000000 */
[----:B------:R-:W-:Y:S02]  /*48b0*/  UIMAD UR14, UR5, UR15, UR14 ;  /* 0x0000000f050e72a4 */ /* 0x000fe4000f8e020e */
[----:B------:R-:W-:Y:S11]  /*48c0*/  UIMAD UR13, UR6, UR34, UR4 ;  /* 0x00000022060d72a4 */ /* 0x000ff6000f8e0204 */
[----:B------:R-:W-:Y:S01]  /*48d0*/  @!UPT UIADD3 URZ, UPT, UPT, URZ, URZ, URZ ;  /* 0x000000fffffff290 */ /* 0x000fe2000fffe0ff */
.L_x_87:
[----:B------:R-:W3:Y:S01]  /*48e0*/  @!UP2 LDCU.128 UR8, c[0x0][0xb10] ;  /* 0x00016200ff08a7ac */ /* 0x000ee20008000c00 */
[C---:B----4-:R-:W-:Y:S02]  /*48f0*/  ISETP.NE.U32.AND P1, PT, R4.reuse, RZ, PT ;  /* 0x000000ff0400720c */ /* 0x050fe40003f25070 */
[----:B------:R-:W-:Y:S02]  /*4900*/  ISETP.NE.U32.AND P0, PT, R4, RZ, PT ;  /* 0x000000ff0400720c */ /* 0x000fe40003f05070 */
[C---:B------:R-:W-:Y:S02]  /*4910*/  ISETP.NE.AND.EX P1, PT, R5.reuse, RZ, PT, P1 ;  /* 0x000000ff0500720c */ /* 0x040fe40003f25310 */
[----:B------:R-:W-:Y:S01]  /*4920*/  ISETP.NE.AND.EX P0, PT, R5, RZ, PT, P0 ;  /* 0x000000ff0500720c */ /* 0x000fe20003f05300 */
[----:B------:R-:W4:Y:S01]  /*4930*/  @!UP2 LDCU UR5, c[0x0][0xb0c] ;  /* 0x00016180ff05a7ac */ /* 0x000f220008000800 */
[----:B------:R-:W-:Y:S01]  /*4940*/  SHF.L.U32 R9, R15, 0x1f, RZ ;  /* 0x0000001f0f097819 */ /* 0x000fe200000006ff */
[----:B------:R-:W-:Y:S02]  /*4950*/  USHF.L.U32 UR26, UR24, 0x7, URZ ;  /* 0x00000007181a7899 */ /* 0x000fe400080006ff */
[----:B------:R-:W-:Y:S02]  /*4960*/  USHF.L.U32 UR27, UR20, 0x6, URZ ;  /* 0x00000006141b7899 */ /* 0x000fe400080006ff */
[----:B---3--:R-:W-:Y:S07]  /*4970*/  UIMAD.WIDE.U32 UR6, UR14, UR8, URZ ;  /* 0x000000080e0672a5 */ /* 0x008fee000f8e00ff */
[----:B------:R-:W-:Y:S01]  /*4980*/  @!UP2 UMOV UR4, UR7 ;  /* 0x000000070004ac82 */ /* 0x000fe20008000000 */
[----:B----4-:R-:W-:Y:S02]  /*4990*/  @!UP2 UISETP.NE.AND UP0, UPT, UR5, 0x1, UPT ;  /* 0x000000010500a88c */ /* 0x010fe4000bf05270 */
[----:B------:R-:W-:Y:S02]  /*49a0*/  @!UP2 USHF.R.U32.HI UR4, URZ, UR9, UR4 ;  /* 0x00000009ff04a299 */ /* 0x000fe40008011604 */
[----:B------:R-:W-:Y:S02]  /*49b0*/  UIMAD.WIDE.U32 UR6, UR13, UR11, URZ ;  /* 0x0000000b0d0672a5 */ /* 0x000fe4000f8e00ff */
[----:B------:R-:W-:Y:S02]  /*49c0*/  @!UP2 USEL UR8, UR14, UR4, !UP0 ;  /* 0x000000040e08a287 */ /* 0x000fe4000c000000 */
[----:B------:R-:W-:Y:S03]  /*49d0*/  @!UP2 UISETP.NE.AND UP0, UPT, UR10, 0x1, UPT ;  /* 0x000000010a00a88c */ /* 0x000fe6000bf05270 */
[----:B------:R-:W-:Y:S02]  /*49e0*/  @!UP2 UMOV UR6, UR7 ;  /* 0x000000070006ac82 */ /* 0x000fe40008000000 */
[----:B------:R-:W3:Y:S02]  /*49f0*/  @!UP2 LDCU UR4, c[0x0][0xb20] ;  /* 0x00016400ff04a7ac */ /* 0x000ee40008000800 */
[----:B---3--:R-:W-:Y:S04]  /*4a00*/  @!UP2 USHF.R.U32.HI UR6, URZ, UR4, UR6 ;  /* 0x00000004ff06a299 */ /* 0x008fe80008011606 */
[----:B------:R-:W-:Y:S04]  /*4a10*/  @!UP2 USEL UR6, UR13, UR6, !UP0 ;  /* 0x000000060d06a287 */ /* 0x000fe8000c000000 */
[----:B------:R-:W-:Y:S02]  /*4a20*/  @!UP2 UIADD3 UR4, UPT, UPT, -UR8, UR6, URZ ;  /* 0x000000060804a290 */ /* 0x000fe4000fffe1ff */
[----:B------:R-:W-:Y:S02]  /*4a30*/  @!UP2 UIADD3 UR6, UPT, UPT, UR8, -UR6, URZ ;  /* 0x800000060806a290 */ /* 0x000fe4000fffe0ff */
[----:B------:R-:W-:Y:S02]  /*4a40*/  @!UP2 UIMAD UR14, UR4, UR5, UR14 ;  /* 0x00000005040ea2a4 */ /* 0x000fe4000f8e020e */
[----:B------:R-:W-:Y:S01]  /*4a50*/  @!UP2 UIMAD UR13, UR6, UR10, UR13 ;  /* 0x0000000a060da2a4 */ /* 0x000fe2000f8e020d */
[----:B------:R-:W-:Y:S11]  /*4a60*/  BRA.U UP3, `(.L_x_88) ;  /* 0x0000000103107547 */ /* 0x000ff6000b800000 */
[----:B--2---:R-:W-:Y:S04]  /*4a70*/  MOV R0, UR41 ;  /* 0x0000002900007c02 */ /* 0x004fe80008000f00 */
[----:B------:R-:W-:Y:S04]  /*4a80*/  SHF.L.U32 R11, R0, 0x1f, RZ ;  /* 0x0000001f000b7819 */ /* 0x000fe800000006ff */
[----:B------:R-:W2:Y:S02]  /*4a90*/  SYNCS.PHASECHK.TRANS64.TRYWAIT P2, [UR21+0x68], R11 ;  /* 0x0000680bff0075a7 */ /* 0x000ea40008041115 */
[----:B--2---:R-:W-:Y:S05]  /*4aa0*/  @!P2 BRA `(.L_x_89) ;  /* 0x0000003800d0a947 */ /* 0x004fea0003800000 */
.L_x_88:
[----:B------:R-:W-:Y:S05]  /*4ab0*/  @!P1 BRA `(.L_x_90) ;  /* 0x0000000000309947 */ /* 0x000fea0003800000 */
[----:B------:R-:W-:Y:S01]  /*4ac0*/  ISETP.NE.U32.AND P1, PT, R2, RZ, PT ;  /* 0x000000ff0200720c */ /* 0x000fe20003f25070 */
[----:B------:R-:W3:Y:S01]  /*4ad0*/  LDCU.64 UR4, c[0x0][0x358] ;  /* 0x00006b00ff0477ac */ /* 0x000ee20008000a00 */
[----:B------:R-:W-:Y:S02]  /*4ae0*/  IMAD.MOV.U32 R86, RZ, RZ, 0x1 ;  /* 0x00000001ff567424 */ /* 0x000fe400078e00ff */
[----:B------:R-:W-:Y:S11]  /*4af0*/  ISETP.NE.AND.EX P1, PT, R3, RZ, PT, P1 ;  /* 0x000000ff0300720c */ /* 0x000ff60003f25310 */
[----:B------:R-:W-:Y:S02]  /*4b00*/  @!UPT UIADD3 URZ, UPT, UPT, URZ, URZ, URZ ;  /* 0x000000fffffff290 */ /* 0x000fe4000fffe0ff */
[----:B--2---:R-:W2:Y:S01]  /*4b10*/  @P1 LDC.64 R10, c[0x0][0x888] ;  /* 0x00022200ff0a1b82 */ /* 0x004ea20000000a00 */
[----:B------:R-:W-:Y:S04]  /*4b20*/  @P1 IMAD R0, R4, UR36, RZ ;  /* 0x0000002404001c24 */ /* 0x000fe8000f8e02ff */
[----:B--2---:R-:W-:Y:S04]  /*4b30*/  @P1 IMAD.WIDE R10, R0, 0x4, R10 ;  /* 0x00000004000a1825 */ /* 0x004fe800078e020a */
[----:B------:R-:W-:Y:S01]  /*4b40*/  HFMA2 R0, -RZ, RZ, 0, 5.9604644775390625e-08 ;  /* 0x00000001ff007431 */ /* 0x000fe200000001ff */
[----:B---3-5:R3:W5:Y:S04]  /*4b50*/  @P1 LDG.E R41, desc[UR4][R10.64] ;  /* 0x000000040a291981 */ /* 0x028768000c1e1900 */
[----:B------:R-:W-:Y:S01]  /*4b60*/  @!P1 PRMT R86, R0, 0x7610, R86 ;  /* 0x0000761000569816 */ /* 0x000fe20000000056 */
[----:B---3--:R-:W4:Y:S06]  /*4b70*/  @!P1 LDC R41, c[0x0][0x880] ;  /* 0x00022000ff299b82 */ /* 0x008f2c0000000800 */
.L_x_90:
[----:B----45:R-:W-:Y:S01]  /*4b80*/  @!P0 FSETP.EQ.AND P1, PT, R41, RZ, PT ;  /* 0x000000ff2900820b */ /* 0x030fe20003f22000 */
[----:B------:R-:W-:Y:S01]  /*4b90*/  @!UPT UIADD3 URZ, UPT, UPT, URZ, URZ, URZ ;  /* 0x000000fffffff290 */ /* 0x000fe2000fffe0ff */
[----:B------:R-:W-:Y:S11]  /*4ba0*/  @!P0 BRA `(.L_x_91) ;  /* 0x0000000000188947 */ /* 0x000ff60003800000 */
[----:B------:R-:W-:Y:S02]  /*4bb0*/  LOP3.LUT P0, RZ, R86, 0xff, RZ, 0xc0, !PT ;  /* 0x000000ff56ff7812 */ /* 0x000fe4000780c0ff */
[----:B------:R-:W-:Y:S04]  /*4bc0*/  ISETP.NE.U32.AND P1, PT, R2, RZ, PT ;  /* 0x000000ff0200720c */ /* 0x000fe80003f25070 */
[----:B------:R-:W-:Y:S04]  /*4bd0*/  ISETP.NE.AND.EX P1, PT, R3, RZ, PT, P1 ;  /* 0x000000ff0300720c */ /* 0x000fe80003f25310 */
[----:B------:R-:W-:Y:S03]  /*4be0*/  PLOP3.LUT P1, PT, P1, PT, PT, 0x8, 0x80 ;  /* 0x000000000080781c */ /* 0x000fe60000f2e170 */
[----:B------:R-:W-:Y:S11]  /*4bf0*/  @P0 FSETP.EQ.AND P1, PT, R41, RZ, PT ;  /* 0x000000ff2900020b */ /* 0x000ff60003f22000 */
[----:B------:R-:W-:Y:S02]  /*4c00*/  @!UPT UIADD3 URZ, UPT, UPT, URZ, URZ, URZ ;  /* 0x000000fffffff290 */ /* 0x000fe4000fffe0ff */
.L_x_91:
[----:B------:R-:W3:Y:S01]  /*4c10*/  SYNCS.PHASECHK.TRANS64.TRYWAIT P2, [UR21+0x50], R9 ;  /* 0x00005009ff0075a7 */ /* 0x000ee20008041115 */
[----:B------:R-:W-:Y:S04]  /*4c20*/  ELECT P0, URZ, PT ;  /* 0x0000000000ff782f */ /* 0x000fe80003800000 */
[----:B------:R-:W-:Y:S11]  /*4c30*/  PLOP3.LUT P1, PT, P1, P0, PT, 0xf2, 0x2f ;  /* 0x00000000002f781c */ /* 0x000ff60000f21e72 */
[----:B------:R-:W-:Y:S02]  /*4c40*/  @!UPT UIADD3 URZ, UPT, UPT, URZ, URZ, URZ ;  /* 0x000000fffffff290 */ /* 0x000fe4000fffe0ff */
[----:B------:R-:W-:Y:S05]  /*4c50*/  @!P1 IADD3 R8, P0, PT, R16, 0x580, RZ ;  /* 0x0000058010089810 */ /* 0x000fea0007f1e0ff */
[----:B------:R-:W-:Y:S01]  /*4c60*/  @!P1 IMAD.X R6, RZ, RZ, R17, P0 ;  /* 0x000000ffff069224 */ /* 0x000fe200000e0611 */
[----:B---3--:R-:W-:Y:S07]  /*4c70*/  @!P2 BRA `(.L_x_92) ;  /* 0x000000380074a947 */ /* 0x008fee0003800000 */
.L_x_156:
[----:B------:R-:W-:Y:S01]  /*4c80*/  @!P1 R2UR UR5, R8 ;  /* 0x00000000080592ca */ /* 0x000fe200000e0000 */
[----:B------:R-:W-:Y:S01]  /*4c90*/  VOTEU.ALL UP0, P1 ;  /* 0x0000000000ff7886 */ /* 0x000fe20000800000 */
[----:B------:R-:W-:Y:S01]  /*4ca0*/  @!P1 R2UR UR4, R6 ;  /* 0x00000000060492ca */ /* 0x000fe200000e0000 */
[----:B------:R-:W-:Y:S01]  /*4cb0*/  UMOV UR16, 0x0 ;  /* 0x0000000000107882 */ /* 0x000fe20000000000 */
[----:B------:R-:W-:Y:S01]  /*4cc0*/  UMOV UR17, 0x10000000 ;  /* 0x1000000000117882 */ /* 0x000fe20000000000 */
[----:B------:R-:W-:Y:S01]  /*4cd0*/  UMOV UR28, UR36 ;  /* 0x00000024001c7c82 */ /* 0x000fe20008000000 */
[----:B------:R-:W-:Y:S01]  /*4ce0*/  @!UP0 UIADD3 UR24, UPT, UPT, UR21, 0x200, URZ ;  /* 0x0000020015188890 */ /* 0x000fe2000fffe0ff */
[----:B--2---:R-:W-:Y:S01]  /*4cf0*/  @!P1 IMAD.MOV.U32 R0, RZ, RZ, 0x1000 ;  /* 0x00001000ff009424 */ /* 0x004fe200078e00ff */
[----:B------:R-:W-:Y:S01]  /*4d00*/  @!UP0 UIADD3 UR10, UPT, UPT, UR26, 0x40, URZ ;  /* 0x000000401a0a8890 */ /* 0x000fe2000fffe0ff */
[----:B------:R-:W-:Y:S01]  /*4d10*/  VIADD R14, R14, 0x1 ;  /* 0x000000010e0e7836 */ /* 0x000fe20000000000 */
[----:B------:R-:W-:Y:S01]  /*4d20*/  @!UP0 UIADD3 UR8, UPT, UPT, UR21, 0xa00, URZ ;  /* 0x00000a0015088890 */ /* 0x000fe2000fffe0ff */
[----:B------:R-:W-:Y:S02]  /*4d30*/  VOTEU.ALL UP0, P1 ;  /* 0x0000000000ff7886 */ /* 0x000fe40000800000 */
[----:B------:R-:W-:Y:S01]  /*4d40*/  IMAD.U32 R10, RZ, RZ, UR5 ;  /* 0x00000005ff0a7e24 */ /* 0x000fe2000f8e00ff */
[----:B------:R-:W-:Y:S01]  /*4d50*/  UMOV UR9, UR25 ;  /* 0x0000001900097c82 */ /* 0x000fe20008000000 */
[----:B------:R-:W-:Y:S01]  /*4d60*/  IMAD.U32 R11, RZ, RZ, UR4 ;  /* 0x00000004ff0b7e24 */ /* 0x000fe2000f8e00ff */
[----:B------:R-:W-:Y:S01]  /*4d70*/  UMOV UR11, UR27 ;  /* 0x0000001b000b7c82 */ /* 0x000fe20008000000 */
[----:B------:R-:W-:Y:S01]  /*4d80*/  UMOV UR12, UR36 ;  /* 0x00000024000c7c82 */ /* 0x000fe20008000000 */
[----:B------:R-:W-:Y:S01]  /*4d90*/  @!P1 R2UR UR4, R10 ;  /* 0x000000000a0492ca */ /* 0x000fe200000e0000 */
[----:B------:R-:W-:Y:S01]  /*4da0*/  UPRMT UR6, UR46, 0x654, UR25 ;  /* 0x000006542e067896 */ /* 0x000fe20008000019 */
[----:B------:R-:W-:Y:S11]  /*4db0*/  @!P1 R2UR UR5, R11 ;  /* 0x000000000b0592ca */ /* 0x000ff600000e0000 */
[----:B------:R-:W-:Y:S02]  /*4dc0*/  @!UPT UIADD3 URZ, UPT, UPT, URZ, URZ, URZ ;  /* 0x000000fffffff290 */ /* 0x000fe4000fffe0ff */
[----:B------:R2:W-:Y:S01]  /*4dd0*/  @!UP0 UTMALDG.3D [UR24], [UR4], desc[UR16] ;  /* 0x00001018040085b4 */ /* 0x0005e20008011000 */
[----:B------:R-:W-:Y:S05]  /*4de0*/  VOTEU.ALL UP0, P1 ;  /* 0x0000000000ff7886 */ /* 0x000fea0000800000 */
[----:B------:R2:W-:Y:S01]  /*4df0*/  @!UP0 UTMALDG.3D [UR8], [UR4], desc[UR16] ;  /* 0x00001008040085b4 */ /* 0x0005e20008011000 */
[----:B------:R2:W-:Y:S01]  /*4e00*/  @!P1 SYNCS.ARRIVE.TRANS64.RED.A0TR RZ, [UR21+0x40], R0 ;  /* 0x00004000ffff99a7 */ /* 0x0005e20008300415 */
[----:B------:R-:W-:Y:S01]  /*4e10*/  SYNCS.ARRIVE.TRANS64.RED.A1T0 RZ, [UR6], RZ ;  /* 0x000000ffffff79a7 */ /* 0x000fe20008100406 */
[----:B------:R-:W3:Y:S02]  /*4e20*/  SYNCS.PHASECHK.TRANS64.TRYWAIT P0, [UR21+0x58], R9 ;  /* 0x00005809ff0075a7 */ /* 0x000ee40008001115 */
[----:B--23--:R-:W-:Y:S05]  /*4e30*/  @!P0 BRA `(.L_x_93) ;  /* 0x00000038001c8947 */ /* 0x00cfea0003800000 */
.L_x_158:
[----:B------:R-:W-:Y:S01]  /*4e40*/  UIADD3 UR24, UPT, UPT, UR13, UR63, URZ ;  /* 0x0000003f0d187290 */ /* 0x000fe2000fffe0ff */
[----:B------:R-:W-:Y:S01]  /*4e50*/  @!P1 IADD3 R6, P0, PT, R16, 0x580, RZ ;  /* 0x0000058010069810 */ /* 0x000fe20007f1e0ff */
[----:B------:R-:W-:Y:S01]  /*4e60*/  UPLOP3.LUT UP3, UPT, UPT, UPT, UPT, 0x80, 0x8 ;  /* 0x000000000008789c */ /* 0x000fe20003f6f070 */
[----:B------:R-:W-:Y:S01]  /*4e70*/  R2UR UR28, R88 ;  /* 0x00000000581c72ca */ /* 0x000fe200000e0000 */
[----:B------:R-:W-:Y:S01]  /*4e80*/  VOTEU.ALL UP0, P1 ;  /* 0x0000000000ff7886 */ /* 0x000fe20000800000 */
[----:B------:R-:W-:Y:S01]  /*4e90*/  @!P1 R2UR UR5, R6 ;  /* 0x00000000060592ca */ /* 0x000fe200000e0000 */
[----:B--2---:R-:W-:Y:S01]  /*4ea0*/  @!P1 IMAD.X R0, RZ, RZ, R17, P0 ;  /* 0x000000ffff009224 */ /* 0x004fe200000e0611 */
[----:B------:R-:W-:Y:S01]  /*4eb0*/  UMOV UR6, 0x0 ;  /* 0x0000000000067882 */ /* 0x000fe20000000000 */
[----:B------:R-:W-:Y:S01]  /*4ec0*/  UMOV UR7, 0x10000000 ;  /* 0x1000000000077882 */ /* 0x000fe20000000000 */
[----:B------:R-:W-:Y:S01]  /*4ed0*/  @!UP0 UIADD3 UR18, UPT, UPT, UR26, 0x20, URZ ;  /* 0x000000201a128890 */ /* 0x000fe2000fffe0ff */
[----:B------:R-:W-:Y:S01]  /*4ee0*/  ISETP.NE.AND P0, PT, R14, 0x2, PT ;  /* 0x000000020e00780c */ /* 0x000fe20003f05270 */
[----:B------:R-:W-:Y:S01]  /*4ef0*/  @!UP0 UIADD3 UR16, UPT, UPT, UR21, 0x1200, URZ ;  /* 0x0000120015108890 */ /* 0x000fe2000fffe0ff */
[----:B------:R-:W-:Y:S01]  /*4f00*/  @!P1 R2UR UR4, R0 ;  /* 0x00000000000492ca */ /* 0x000fe200000e0000 */
[----:B------:R-:W-:Y:S01]  /*4f10*/  @!UP0 UIADD3 UR17, UPT, UPT, UR21, 0x48, URZ ;  /* 0x0000004815118890 */ /* 0x000fe2000fffe0ff */
[----:B------:R-:W-:Y:S01]  /*4f20*/  SEL R0, RZ, 0x1, P0 ;  /* 0x00000001ff007807 */ /* 0x000fe20000000000 */
[----:B------:R-:W-:Y:S01]  /*4f30*/  @!UP0 UIADD3 UR10, UPT, UPT, UR26, 0x60, URZ ;  /* 0x000000601a0a8890 */ /* 0x000fe2000fffe0ff */
[----:B------:R-:W-:Y:S01]  /*4f40*/  LOP3.LUT R15, R15, 0x1, RZ, 0x3c, !PT ;  /* 0x000000010f0f7812 */ /* 0x000fe200078e3cff */
[----:B------:R-:W-:Y:S01]  /*4f50*/  @!UP0 UIADD3 UR8, UPT, UPT, UR21, 0x1a00, URZ ;  /* 0x00001a0015088890 */ /* 0x000fe2000fffe0ff */
[----:B------:R-:W-:Y:S01]  /*4f60*/  IMAD.U32 R8, RZ, RZ, UR5 ;  /* 0x00000005ff087e24 */ /* 0x000fe2000f8e00ff */
[----:B------:R-:W-:Y:S01]  /*4f70*/  VOTEU.ALL UP0, P1 ;  /* 0x0000000000ff7886 */ /* 0x000fe20000800000 */
[----:B------:R-:W-:Y:S01]  /*4f80*/  UMOV UR19, UR27 ;  /* 0x0000001b00137c82 */ /* 0x000fe20008000000 */
[----:B------:R-:W-:Y:S01]  /*4f90*/  UMOV UR20, UR36 ;  /* 0x0000002400147c82 */ /* 0x000fe20008000000 */
[----:B------:R-:W-:Y:S01]  /*4fa0*/  UMOV UR11, UR27 ;  /* 0x0000001b000b7c82 */ /* 0x000fe20008000000 */
[----:B------:R-:W-:Y:S01]  /*4fb0*/  UMOV UR12, UR36 ;  /* 0x00000024000c7c82 */ /* 0x000fe20008000000 */
[----:B------:R-:W-:Y:S01]  /*4fc0*/  UMOV UR9, UR17 ;  /* 0x0000001100097c82 */ /* 0x000fe20008000000 */
[----:B------:R-:W-:Y:S01]  /*4fd0*/  IMAD.U32 R9, RZ, RZ, UR4 ;  /* 0x00000004ff097e24 */ /* 0x000fe2000f8e00ff */
[----:B------:R-:W-:Y:S01]  /*4fe0*/  @!P1 R2UR UR4, R8 ;  /* 0x00000000080492ca */ /* 0x000fe200000e0000 */
[----:B------:R-:W-:Y:S01]  /*4ff0*/  UMOV UR36, UR29 ;  /* 0x0000001d00247c82 */ /* 0x000fe20008000000 */
[----:B------:R-:W-:Y:S02]  /*5000*/  LOP3.LUT R13, R13, R0, RZ, 0x3c, !PT ;  /* 0x000000000d0d7212 */ /* 0x000fe400078e3cff */
[----:B------:R-:W-:Y:S02]  /*5010*/  @!P1 R2UR UR5, R9 ;  /* 0x00000000090592ca */ /* 0x000fe400000e0000 */
[----:B------:R-:W-:Y:S11]  /*5020*/  SEL R14, R14, RZ, P0 ;  /* 0x000000ff0e0e7207 */ /* 0x000ff60000000000 */
[----:B------:R2:W-:Y:S01]  /*5030*/  @!UP0 UTMALDG.3D [UR16], [UR4], desc[UR6] ;  /* 0x00000610040085b4 */ /* 0x0005e20008011000 */
[----:B------:R-:W-:Y:S05]  /*5040*/  VOTEU.ALL UP0, P1 ;  /* 0x0000000000ff7886 */ /* 0x000fea0000800000 */
[----:B------:R3:W-:Y:S01]  /*5050*/  @!UP0 UTMALDG.3D [UR8], [UR4], desc[UR6] ;  /* 0x00000608040085b4 */ /* 0x0007e20008011000 */
[----:B------:R3:W-:Y:S01]  /*5060*/  @!P1 SYNCS.ARRIVE.TRANS64.RED.A0TR RZ, [UR21+0x48], R7 ;  /* 0x00004807ffff99a7 */ /* 0x0007e20008300415 */
[----:B------:R-:W-:Y:S01]  /*5070*/  SYNCS.ARRIVE.TRANS64.RED.A1T0 RZ, [UR37], RZ ;  /* 0x000000ffffff79a7 */ /* 0x000fe20008100425 */
[----:B--2---:R-:W-:Y:S01]  /*5080*/  UIADD3 UR20, UPT, UPT, UR14, UR28, URZ ;  /* 0x0000001c0e147290 */ /* 0x004fe2000fffe0ff */
[----:B------:R-:W-:Y:S11]  /*5090*/  BRA.U UP1, `(.L_x_94) ;  /* 0xfffffff101f07547 */ /* 0x000ff6000b83ffff */
[----:B------:R-:W-:-:S04]  /*50a0*/  SHF.L.U32 R3, R15, 0x1f, RZ ;  /* 0x0000001f0f037819 */ /* 0x000fc800000006ff */
[----:B------:R-:W2:Y:S02]  /*50b0*/  SYNCS.PHASECHK.TRANS64.TRYWAIT P0, [UR21+0x50], R3 ;  /* 0x00005003ff0075a7 */ /* 0x000ea40008001115 */
[----:B--2---:R-:W-:Y:S05]  /*50c0*/  @!P0 BRA `(.L_x_95) ;  /* 0x0000003400908947 */ /* 0x004fea0003800000 */
.L_x_160:
[----:B--2---:R-:W-:-:S07]  /*50d0*/  MOV R0, UR21 ;  /* 0x0000001500007c02 */ /* 0x004fce0008000f00 */
.L_x_96:
[----:B--2---:R-:W-:-:S04]  /*50e0*/  SHF.L.U32 R3, R15, 0x1f, RZ ;  /* 0x0000001f0f037819 */ /* 0x004fc800000006ff */
[----:B------:R2:W4:Y:S03]  /*50f0*/  SYNCS.PHASECHK.TRANS64.TRYWAIT P0, [R0+URZ+0x58], R3 ;  /* 0x00005803000075a7 */ /* 0x00052600080011ff */
[----:B----4-:R-:W-:Y:S05]  /*5100*/  @!P0 NANOSLEEP.SYNCS 0x989680 ;  /* 0x009896800000895d */ /* 0x010fea0003900000 */
[----:B------:R-:W4:Y:S02]  /*5110*/  @!P0 SYNCS.PHASECHK.TRANS64 P0, [R0+URZ+0x58], R3 ;  /* 0x00005803000085a7 */ /* 0x000f2400080010ff */
[----:B-1-34-:R-:W-:Y:S05]  /*5120*/  @P0 EXIT ;  /* 0x000000000000094d */ /* 0x01afea0003800000 */
[----:B------:R-:W-:Y:S05]  /*5130*/  BRA `(.L_x_96) ;  /* 0xfffffffc00e87947 */ /* 0x000fea000383ffff */
.L_x_85:
[----:B------:R-:W-:-:S06]  /*5140*/  UISETP.GE.AND UP0, UPT, UR25, 0x4, UPT ;  /* 0x000000041900788c */ /* 0x000fcc000bf06270 */
[----:B------:R-:W-:-:S13]  /*5150*/  PLOP3.LUT P0, PT, PT, PT, UP0, 0x80, 0x8 ;  /* 0x000000000008781c */ /* 0x000fda0003f0f008 */
[----:B------:R-:W-:Y:S05]  /*5160*/  @!P0 EXIT ;  /* 0x000000000000894d */ /* 0x000fea0003800000 */
[----:B------:R-:W-:Y:S01]  /*5170*/  BAR.SYNC.DEFER_BLOCKING 0x6, 0xa0 ;  /* 0x0182800000007b1d */ /* 0x000fe20000010000 */
[----:B------:R-:W-:Y:S01]  /*5180*/  IMAD.SHL.U32 R4, R87, 0x200000, RZ ;  /* 0x0020000057047824 */ /* 0x000fe200078e00ff */
[----:B------:R-:W-:Y:S01]  /*5190*/  CS2R R94, SRZ ;  /* 0x00000000005e7805 */ /* 0x000fe2000001ff00 */
[C---:B------:R-:W-:Y:S01]  /*51a0*/  IMAD.SHL.U32 R85, R97.reuse, 0x20, RZ ;  /* 0x0000002061557824 */ /* 0x040fe200078e00ff */
[----:B------:R-:W-:Y:S01]  /*51b0*/  CS2R R92, SRZ ;  /* 0x00000000005c7805 */ /* 0x000fe2000001ff00 */
[C---:B------:R-:W-:Y:S01]  /*51c0*/  IMAD.U32 R37, R97.reuse, 0x10000, RZ ;  /* 0x0001000061257824 */ /* 0x040fe200078e00ff */
[----:B------:R-:W-:Y:S02]  /*51d0*/  UMOV UR44, 0x400 ;  /* 0x00000400002c7882 */ /* 0x000fe40000000000 */
[----:B------:R-:W1:Y:S01]  /*51e0*/  LDC.64 R82, c[0x0][0x8b0] ;  /* 0x00022c00ff527b82 */ /* 0x000e620000000a00 */
[----:B------:R-:W-:Y:S01]  /*51f0*/  ULEA UR44, UR46, UR44, 0x18 ;  /* 0x0000002c2e2c7291 */ /* 0x000fe2000f8ec0ff */
[----:B------:R-:W-:Y:S01]  /*5200*/  IMAD.SHL.U32 R5, R97, 0x4, RZ ;  /* 0x0000000461057824 */ /* 0x000fe200078e00ff */
[----:B------:R-:W-:Y:S01]  /*5210*/  LOP3.LUT R4, R4, 0x200000, RZ, 0xc0, !PT ;  /* 0x0020000004047812 */ /* 0x000fe200078ec0ff */
[----:B------:R-:W-:Y:S01]  /*5220*/  IMAD.SHL.U32 R7, R87, 0x400, RZ ;  /* 0x0000040057077824 */ /* 0x000fe200078e00ff */
[C---:B------:R-:W-:Y:S01]  /*5230*/  LOP3.LUT R6, R85.reuse, 0x80, RZ, 0xc0, !PT ;  /* 0x0000008055067812 */ /* 0x040fe200078ec0ff */
[----:B------:R-:W-:Y:S01]  /*5240*/  UIADD3 UR4, UPT, UPT, UR44, 0x2200, URZ ;  /* 0x000022002c047890 */ /* 0x000fe2000fffe0ff */
[C---:B------:R-:W-:Y:S01]  /*5250*/  LOP3.LUT R84, R85.reuse, 0xb60, RZ, 0xc0, !PT ;  /* 0x00000b6055547812 */ /* 0x040fe200078ec0ff */
[----:B------:R-:W2:Y:S01]  /*5260*/  LDC.64 R80, c[0x0][0x8a8] ;  /* 0x00022a00ff507b82 */ /* 0x000ea20000000a00 */
[----:B------:R-:W-:Y:S01]  /*5270*/  LOP3.LUT R37, R4, 0x400000, R37, 0xf8, !PT ;  /* 0x0040000004257812 */ /* 0x000fe200078ef825 */
[----:B------:R-:W-:Y:S01]  /*5280*/  IMAD.MOV.U32 R36, RZ, RZ, RZ ;  /* 0x000000ffff247224 */ /* 0x000fe200078e00ff */
[----:B------:R-:W-:Y:S01]  /*5290*/  LOP3.LUT R5, R6, 0x10, R5, 0xf8, !PT ;  /* 0x0000001006057812 */ /* 0x000fe200078ef805 */
[----:B------:R-:W-:Y:S01]  /*52a0*/  IMAD.MOV.U32 R91, RZ, RZ, RZ ;  /* 0x000000ffff5b7224 */ /* 0x000fe200078e00ff */
[----:B------:R-:W-:Y:S01]  /*52b0*/  LOP3.LUT R84, R84, 0x400, R7, 0xf8, !PT ;  /* 0x0000040054547812 */ /* 0x000fe200078ef807 */
[----:B------:R-:W-:Y:S01]  /*52c0*/  IMAD.U32 R96, RZ, RZ, UR4 ;  /* 0x00000004ff607e24 */ /* 0x000fe2000f8e00ff */
[----:B------:R-:W-:Y:S01]  /*52d0*/  LOP3.LUT P0, RZ, R85, 0x80, RZ, 0xc0, !PT ;  /* 0x0000008055ff7812 */ /* 0x000fe2000780c0ff */
[----:B------:R-:W3:Y:S01]  /*52e0*/  LDCU UR58, c[0x0][0x370] ;  /* 0x00006e00ff3a77ac */ /* 0x000ee20008000800 */
[----:B------:R-:W4:Y:S01]  /*52f0*/  LDS R0, [UR44+0x120] ;  /* 0x0001202cff007984 */ /* 0x000f220008000800 */
[----:B------:R-:W-:-:S02]  /*5300*/  LOP3.LUT R84, R84, R5, RZ, 0xfc, !PT ;  /* 0x0000000554547212 */ /* 0x000fc400078efcff */
[----:B------:R-:W-:Y:S01]  /*5310*/  P2R R4, PR, RZ, 0x1 ;  /* 0x00000001ff047803 */ /* 0x000fe20000000000 */
[----:B------:R-:W1:Y:S01]  /*5320*/  LDCU UR43, c[0x0][0xb0c] ;  /* 0x00016180ff2b77ac */ /* 0x000e620008000800 */
[----:B------:R-:W-:Y:S01]  /*5330*/  LOP3.LUT R97, R97, 0x60, RZ, 0xc0, !PT ;  /* 0x0000006061617812 */ /* 0x000fe200078ec0ff */
[----:B------:R-:W1:Y:S01]  /*5340*/  LDCU UR39, c[0x0][0xb30] ;  /* 0x00016600ff2777ac */ /* 0x000e620008000800 */
[----:B------:R-:W1:Y:S01]  /*5350*/  LDCU.64 UR56, c[0x0][0x888] ;  /* 0x00011100ff3877ac */ /* 0x000e620008000a00 */
[----:B------:R-:W1:Y:S01]  /*5360*/  LDCU.64 UR40, c[0x0][0xb28] ;  /* 0x00016500ff2877ac */ /* 0x000e620008000a00 */
[----:B------:R-:W1:Y:S01]  /*5370*/  LDCU.64 UR60, c[0x0][0x890] ;  /* 0x00011200ff3c77ac */ /* 0x000e620008000a00 */
[----:B------:R-:W1:Y:S01]  /*5380*/  LDCU.128 UR52, c[0x0][0xb10] ;  /* 0x00016200ff3477ac */ /* 0x000e620008000c00 */
[----:B------:R-:W1:Y:S01]  /*5390*/  LDCU UR47, c[0x0][0x374] ;  /* 0x00006e80ff2f77ac */ /* 0x000e620008000800 */
[----:B------:R-:W-:Y:S01]  /*53a0*/  UIADD3 UR62, UPT, UPT, UR44, 0x200, URZ ;  /* 0x000002002c3e7890 */ /* 0x000fe2000fffe0ff */
[----:B-1234-:R-:W-:-:S11]  /*53b0*/  IMAD.IADD R37, R0, 0x1, R37 ;  /* 0x0000000100257824 */ /* 0x01efd600078e0225 */
.L_x_122:
[C---:B------:R-:W-:Y:S02]  /*53c0*/  LEA R3, R91.reuse, UR44, 0x3 ;  /* 0x0000002c5b037c11 */ /* 0x040fe4000f8e18ff */
[----:B------:R-:W-:Y:S02]  /*53d0*/  SHF.L.U32 R0, R94, 0x1f, RZ ;  /* 0x0000001f5e007819 */ /* 0x000fe400000006ff */
[----:B------:R-:W-:Y:S02]  /*53e0*/  LEA R5, R91, UR44, 0x4 ;  /* 0x0000002c5b057c11 */ /* 0x000fe4000f8e20ff */
[----:B-1----:R-:W1:Y:S02]  /*53f0*/  SYNCS.PHASECHK.TRANS64.TRYWAIT P0, [R3+URZ+0x70], R0 ;  /* 0x00007000030075a7 */ /* 0x002e6400080011ff */
[----:B-1----:R-:W-:Y:S05]  /*5400*/  @!P0 BRA `(.L_x_97) ;  /* 0x0000003000d88947 */ /* 0x002fea0003800000 */
.L_x_161:
        /* <DEDUP_REMOVED lines=11> */
[----:B------:R-:W-:Y:S01]  /*54c0*/  PLOP3.LUT P0, PT, PT, PT, UP1, 0x80, 0x8 ;  /* 0x000000000008781c */ /* 0x000fe20003f0f018 */
[----:B------:R-:W-:Y:S11]  /*54d0*/  UP2UR UR45, UPR, URZ, 0x2 ;  /* 0x00000002ff2d7883 */ /* 0x000ff60008000000 */
[----:B------:R-:W-:Y:S01]  /*54e0*/  @!UPT UIADD3 URZ, UPT, UPT, URZ, URZ, URZ ;  /* 0x000000fffffff290 */ /* 0x000fe2000fffe0ff */
[----:B-1----:R-:W-:Y:S02]  /*54f0*/  @P0 SHF.R.U32.HI R0, RZ, 0x10, R5 ;  /* 0x00000010ff000819 */ /* 0x002fe40000011605 */
        /* <DEDUP_REMOVED lines=12> */
[----:B------:R-:W2:Y:S01]  /*55c0*/  LDCU UR12, c[0x0][0xb20] ;  /* 0x00016400ff0c77ac */ /* 0x000ea20008000800 */
[----:B------:R-:W-:Y:S02]  /*55d0*/  UIMAD.WIDE.U32 UR4, UR47, UR55, URZ ;  /* 0x000000372f0472a5 */ /* 0x000fe4000f8e00ff */
[----:B------:R-:W-:Y:S02]  /*55e0*/  UIMAD.WIDE.U32 UR6, UR58, UR52, URZ ;  /* 0x000000343a0672a5 */ /* 0x000fe4000f8e00ff */
[----:B------:R-:W-:Y:S02]  /*55f0*/  UISETP.NE.AND UP0, UPT, UR54, 0x1, UPT ;  /* 0x000000013600788c */ /* 0x000fe4000bf05270 */
[----:B------:R-:W-:Y:S02]  /*5600*/  UIMAD.WIDE.U32 UR8, UR37, UR55, URZ ;  /* 0x00000037250872a5 */ /* 0x000fe4000f8e00ff */
[----:B------:R-:W-:Y:S02]  /*5610*/  UIMAD.WIDE.U32 UR10, UR38, UR52, URZ ;  /* 0x00000034260a72a5 */ /* 0x000fe4000f8e00ff */
[----:B------:R-:W-:Y:S02]  /*5620*/  UISETP.NE.AND UP1, UPT, UR43, 0x1, UPT ;  /* 0x000000012b00788c */ /* 0x000fe4000bf25270 */
[----:B------:R-:W-:Y:S01]  /*5630*/  UISETP.NE.AND UP2, UPT, UR42, 0x1, UPT ;  /* 0x000000012a00788c */ /* 0x000fe2000bf45270 */
[----:B------:R-:W-:Y:S02]  /*5640*/  UMOV UR4, UR5 ;  /* 0x0000000500047c82 */ /* 0x000fe40008000000 */
[----:B--2---:R-:W-:Y:S03]  /*5650*/  USHF.R.U32.HI UR5, URZ, UR12, UR4 ;  /* 0x0000000cff057299 */ /* 0x004fe60008011604 */
[----:B------:R-:W-:Y:S02]  /*5660*/  UMOV UR4, UR7 ;  /* 0x0000000700047c82 */ /* 0x000fe40008000000 */
[----:B------:R-:W-:Y:S02]  /*5670*/  USHF.R.U32.HI UR7, URZ, UR53, UR4 ;  /* 0x00000035ff077299 */ /* 0x000fe40008011604 */
[----:B------:R-:W-:Y:S02]  /*5680*/  USEL UR4, UR47, UR5, !UP0 ;  /* 0x000000052f047287 */ /* 0x000fe4000c000000 */
[----:B------:R-:W-:Y:S01]  /*5690*/  USEL UR7, UR58, UR7, !UP1 ;  /* 0x000000073a077287 */ /* 0x000fe2000c800000 */
[----:B------:R-:W-:Y:S01]  /*56a0*/  UMOV UR5, UR9 ;  /* 0x0000000900057c82 */ /* 0x000fe20008000000 */
[----:B------:R-:W-:Y:S02]  /*56b0*/  UIMAD.WIDE.U32 UR8, UR4, UR40, URZ ;  /* 0x00000028040872a5 */ /* 0x000fe4000f8e00ff */
[----:B------:R-:W-:Y:S03]  /*56c0*/  USHF.R.U32.HI UR6, URZ, UR12, UR5 ;  /* 0x0000000cff067299 */ /* 0x000fe60008011605 */
[----:B------:R-:W-:Y:S01]  /*56d0*/  UMOV UR5, UR11 ;  /* 0x0000000b00057c82 */ /* 0x000fe20008000000 */
[----:B------:R-:W-:Y:S02]  /*56e0*/  UIMAD.WIDE.U32 UR10, UR7, UR40, URZ ;  /* 0x00000028070a72a5 */ /* 0x000fe4000f8e00ff */
[----:B------:R-:W-:Y:S02]  /*56f0*/  USHF.R.U32.HI UR12, URZ, UR53, UR5 ;  /* 0x00000035ff0c7299 */ /* 0x000fe40008011605 */
[----:B------:R-:W-:Y:S01]  /*5700*/  USEL UR6, UR37, UR6, !UP0 ;  /* 0x0000000625067287 */ /* 0x000fe2000c000000 */
[----:B------:R-:W-:Y:S02]  /*5710*/  UMOV UR5, UR9 ;  /* 0x0000000900057c82 */ /* 0x000fe40008000000 */
[----:B------:R-:W-:Y:S01]  /*5720*/  UMOV UR10, UR11 ;  /* 0x0000000b000a7c82 */ /* 0x000fe20008000000 */
[----:B------:R-:W-:Y:S02]  /*5730*/  @UP2 USHF.R.U32.HI UR4, URZ, UR41, UR5 ;  /* 0x00000029ff042299 */ /* 0x000fe40008011605 */
[----:B------:R-:W-:Y:S02]  /*5740*/  @UP2 USHF.R.U32.HI UR7, URZ, UR41, UR10 ;  /* 0x00000029ff072299 */ /* 0x000fe4000801160a */
[----:B------:R-:W-:Y:S02]  /*5750*/  UIMAD UR4, UR42, UR4, URZ ;  /* 0x000000042a0472a4 */ /* 0x000fe4000f8e02ff */
[----:B------:R-:W-:Y:S02]  /*5760*/  UIMAD.WIDE.U32 UR10, UR6, UR40, URZ ;  /* 0x00000028060a72a5 */ /* 0x000fe4000f8e00ff */
[----:B------:R-:W-:Y:S02]  /*5770*/  USEL UR5, UR38, UR12, !UP1 ;  /* 0x0000000c26057287 */ /* 0x000fe4000c800000 */
[----:B------:R-:W-:Y:S02]  /*5780*/  UIMAD UR8, UR42, UR7, URZ ;  /* 0x000000072a0872a4 */ /* 0x000fe4000f8e02ff */
[----:B------:R-:W-:Y:S03]  /*5790*/  UISETP.GE.AND UP0, UPT, UR6, UR4, UPT ;  /* 0x000000040600728c */ /* 0x000fe6000bf06270 */
[----:B------:R-:W-:Y:S01]  /*57a0*/  UMOV UR4, UR11 ;  /* 0x0000000b00047c82 */ /* 0x000fe20008000000 */
[----:B------:R-:W-:Y:S02]  /*57b0*/  UISETP.GE.OR UP0, UPT, UR5, UR8, UP0 ;  /* 0x000000080500728c */ /* 0x000fe40008706670 */
[----:B------:R-:W-:Y:S02]  /*57c0*/  USHF.R.U32.HI UR4, URZ, UR41, UR4 ;  /* 0x00000029ff047299 */ /* 0x000fe40008011604 */
[----:B------:R-:W-:Y:S02]  /*57d0*/  UIMAD.WIDE.U32 UR8, UR5, UR40, URZ ;  /* 0x00000028050872a5 */ /* 0x000fe4000f8e00ff */
[----:B------:R-:W-:Y:S02]  /*57e0*/  USEL UR11, UR6, UR4, !UP2 ;  /* 0x00000004060b7287 */ /* 0x000fe4000d000000 */
[----:B------:R-:W-:Y:S02]  /*57f0*/  UIADD3 UR8, UPT, UPT, -UR5, URZ, URZ ;  /* 0x000000ff05087290 */ /* 0x000fe4000fffe1ff */
[----:B------:R-:W-:Y:S01]  /*5800*/  UIADD3 UR10, UPT, UPT, -UR11, URZ, URZ ;  /* 0x000000ff0b0a7290 */ /* 0x000fe2000fffe1ff */
[----:B------:R-:W-:Y:S01]  /*5810*/  @!UP0 UMOV UR4, UR9 ;  /* 0x0000000900048c82 */ /* 0x000fe20008000000 */
[----:B------:R-:W-:Y:S02]  /*5820*/  UIADD3 UR9, UPT, UPT, -UR6, URZ, URZ ;  /* 0x000000ff06097290 */ /* 0x000fe4000fffe1ff */
[----:B------:R-:W-:Y:S02]  /*5830*/  @!UP0 USHF.R.U32.HI UR4, URZ, UR41, UR4 ;  /* 0x00000029ff048299 */ /* 0x000fe40008011604 */
[----:B------:R-:W-:Y:S02]  /*5840*/  UIMAD UR10, UR42, UR10, UR6 ;  /* 0x0000000a2a0a72a4 */ /* 0x000fe4000f8e0206 */
[----:B------:R-:W-:Y:S04]  /*5850*/  @!UP0 USEL UR4, UR5, UR4, !UP2 ;  /* 0x0000000405048287 */ /* 0x000fe8000d000000 */
[----:B------:R-:W-:Y:S02]  /*5860*/  @!UP0 UIMAD UR10, UR7, UR10, UR4 ;  /* 0x0000000a070a82a4 */ /* 0x000fe4000f8e0204 */
[----:B------:R-:W-:Y:S02]  /*5870*/  @!UP0 UIADD3 UR11, UPT, UPT, UR11, -UR4, URZ ;  /* 0x800000040b0b8290 */ /* 0x000fe4000fffe0ff */
[----:B------:R-:W-:Y:S02]  /*5880*/  UIMAD UR7, UR43, UR8, UR38 ;  /* 0x000000082b0772a4 */ /* 0x000fe4000f8e0226 */
[----:B------:R-:W-:Y:S02]  /*5890*/  @!UP0 UIMAD UR6, UR11, UR42, UR5 ;  /* 0x0000002a0b0682a4 */ /* 0x000fe4000f8e0205 */
[----:B------:R-:W-:Y:S01]  /*58a0*/  UIMAD UR4, UR54, UR9, UR37 ;  /* 0x00000009360472a4 */ /* 0x000fe2000f8e0225 */
[----:B------:R-:W-:Y:S02]  /*58b0*/  @!UP0 UMOV UR5, UR10 ;  /* 0x0000000a00058c82 */ /* 0x000fe40008000000 */
[----:B------:R-:W-:Y:S02]  /*58c0*/  UIMAD UR38, UR5, UR43, UR7 ;  /* 0x0000002b052672a4 */ /* 0x000fe4000f8e0207 */
[----:B------:R-:W-:Y:S11]  /*58d0*/  UIMAD UR37, UR6, UR54, UR4 ;  /* 0x00000036062572a4 */ /* 0x000ff6000f8e0204 */
[----:B------:R-:W-:Y:S01]  /*58e0*/  @!UPT UIADD3 URZ, UPT, UPT, URZ, URZ, URZ ;  /* 0x000000fffffff290 */ /* 0x000fe2000fffe0ff */
.L_x_98:
[----:B------:R-:W-:Y:S01]  /*58f0*/  UISETP.NE.AND UP0, UPT, UR39, 0x1, UPT ;  /* 0x000000012700788c */ /* 0x000fe2000bf05270 */
[----:B------:R-:W-:Y:S01]  /*5900*/  IADD3 R91, PT, PT, R91, 0x1, RZ ;  /* 0x000000015b5b7810 */ /* 0x000fe20007ffe0ff */
[----:B------:R-:W-:Y:S02]  /*5910*/  USHF.L.U32 UR50, UR20, 0x6, URZ ;  /* 0x0000000614327899 */ /* 0x000fe400080006ff */
[----:B------:R-:W-:Y:S07]  /*5920*/  USHF.L.U32 UR49, UR24, 0x7, URZ ;  /* 0x0000000718317899 */ /* 0x000fee00080006ff */
[----:B------:R-:W2:Y:S01]  /*5930*/  @!UP0 LDCU.128 UR12, c[0x0][0xb10] ;  /* 0x00016200ff0c87ac */ /* 0x000ea20008000c00 */
[----:B------:R-:W3:Y:S01]  /*5940*/  @!UP0 LDCU UR5, c[0x0][0xb0c] ;  /* 0x00016180ff0587ac */ /* 0x000ee20008000800 */
[----:B------:R-:W4:Y:S01]  /*5950*/  @!UP0 LDCU UR10, c[0x0][0xb20] ;  /* 0x00016400ff0a87ac */ /* 0x000f220008000800 */
[----:B--2---:R-:W-:Y:S02]  /*5960*/  UIMAD.WIDE.U32 UR8, UR38, UR12, URZ ;  /* 0x0000000c260872a5 */ /* 0x004fe4000f8e00ff */
[----:B------:R-:W-:Y:S02]  /*5970*/  UIMAD.WIDE.U32 UR6, UR37, UR15, URZ ;  /* 0x0000000f250672a5 */ /* 0x000fe4000f8e00ff */
[----:B------:R-:W-:Y:S03]  /*5980*/  @!UP0 UISETP.NE.AND UP1, UPT, UR14, 0x1, UPT ;  /* 0x000000010e00888c */ /* 0x000fe6000bf25270 */
[----:B------:R-:W-:Y:S01]  /*5990*/  @!UP0 UMOV UR4, UR9 ;  /* 0x0000000900048c82 */ /* 0x000fe20008000000 */
[----:B---3--:R-:W-:Y:S02]  /*59a0*/  @!UP0 UISETP.NE.AND UP2, UPT, UR5, 0x1, UPT ;  /* 0x000000010500888c */ /* 0x008fe4000bf45270 */
[----:B------:R-:W-:Y:S01]  /*59b0*/  @!UP0 USHF.R.U32.HI UR4, URZ, UR13, UR4 ;  /* 0x0000000dff048299 */ /* 0x000fe20008011604 */
[----:B------:R-:W-:Y:S02]  /*59c0*/  @!UP0 UMOV UR6, UR7 ;  /* 0x0000000700068c82 */ /* 0x000fe40008000000 */
[----:B----4-:R-:W-:Y:S02]  /*59d0*/  @!UP0 USHF.R.U32.HI UR6, URZ, UR10, UR6 ;  /* 0x0000000aff068299 */ /* 0x010fe40008011606 */
[----:B------:R-:W-:Y:S02]  /*59e0*/  @!UP0 USEL UR7, UR38, UR4, !UP2 ;  /* 0x0000000426078287 */ /* 0x000fe4000d000000 */
[----:B------:R-:W-:Y:S04]  /*59f0*/  @!UP0 USEL UR6, UR37, UR6, !UP1 ;  /* 0x0000000625068287 */ /* 0x000fe8000c800000 */
[----:B------:R-:W-:Y:S02]  /*5a00*/  @!UP0 UIADD3 UR4, UPT, UPT, -UR7, UR6, URZ ;  /* 0x0000000607048290 */ /* 0x000fe4000fffe1ff */
[----:B------:R-:W-:Y:S02]  /*5a10*/  @!UP0 UIADD3 UR6, UPT, UPT, UR7, -UR6, URZ ;  /* 0x8000000607068290 */ /* 0x000fe4000fffe0ff */
[----:B------:R-:W-:Y:S02]  /*5a20*/  @!UP0 UIMAD UR38, UR4, UR5, UR38 ;  /* 0x00000005042682a4 */ /* 0x000fe4000f8e0226 */
[----:B------:R-:W-:Y:S02]  /*5a30*/  @!UP0 UIMAD UR37, UR6, UR14, UR37 ;  /* 0x0000000e062582a4 */ /* 0x000fe4000f8e0225 */
[----:B------:R-:W-:Y:S09]  /*5a40*/  ULOP3.LUT UP0, URZ, UR62, 0x90, URZ, 0xc0, !UPT ;  /* 0x000000903eff7892 */ /* 0x000ff2000f80c0ff */
[----:B------:R-:W-:Y:S05]  /*5a50*/  BRA.U !UP0, `(.L_x_99) ;  /* 0x0000000108407547 */ /* 0x000fea000b800000 */
[----:B------:R-:W2:Y:S01]  /*5a60*/  LDCU.64 UR8, c[0x4][0x80] ;  /* 0x01001000ff0877ac */ /* 0x000ea20008000a00 */
[----:B------:R-:W-:Y:S01]  /*5a70*/  MOV R3, 0x0 ;  /* 0x0000000000037802 */ /* 0x000fe20000000f00 */
[----:B------:R-:W-:Y:S02]  /*5a80*/  HFMA2 R12, -RZ, RZ, 0, 5.9604644775390625e-08 ;  /* 0x00000001ff0c7431 */ /* 0x000fe400000001ff */
[----:B------:R-:W-:Y:S02]  /*5a90*/  IMAD.MOV.U32 R8, RZ, RZ, 0x70 ;  /* 0x00000070ff087424 */ /* 0x000fe400078e00ff */
[----:B------:R-:W-:Y:S01]  /*5aa0*/  IMAD.MOV.U32 R13, RZ, RZ, RZ ;  /* 0x000000ffff0d7224 */ /* 0x000fe200078e00ff */
[----:B------:R-:W3:Y:S01]  /*5ab0*/  LDCU.64 UR6, c[0x4][0x88] ;  /* 0x01001100ff0677ac */ /* 0x000ee20008000a00 */
[----:B------:R-:W4:Y:S01]  /*5ac0*/  LDC.64 R2, c[0x4][R3] ;  /* 0x0100000003027b82 */ /* 0x000f220000000a00 */
[----:B------:R-:W1:Y:S01]  /*5ad0*/  LDCU.64 UR4, c[0x4][0x8] ;  /* 0x01000100ff0477ac */ /* 0x000e620008000a00 */
[----:B--2---:R-:W-:Y:S01]  /*5ae0*/  MOV R5, UR9 ;  /* 0x0000000900057c02 */ /* 0x004fe20008000f00 */
[----:B------:R-:W-:Y:S01]  /*5af0*/  IMAD.U32 R4, RZ, RZ, UR8 ;  /* 0x00000008ff047e24 */ /* 0x000fe2000f8e00ff */
[----:B---3--:R-:W-:Y:S01]  /*5b00*/  MOV R7, UR7 ;  /* 0x0000000700077c02 */ /* 0x008fe20008000f00 */
[----:B------:R-:W-:Y:S01]  /*5b10*/  IMAD.U32 R6, RZ, RZ, UR6 ;  /* 0x00000006ff067e24 */ /* 0x000fe2000f8e00ff */
[----:B-1----:R-:W-:Y:S01]  /*5b20*/  MOV R11, UR5 ;  /* 0x00000005000b7c02 */ /* 0x002fe20008000f00 */
[----:B------:R-:W-:Y:S02]  /*5b30*/  IMAD.U32 R10, RZ, RZ, UR4 ;  /* 0x00000004ff0a7e24 */ /* 0x000fe4000f8e00ff */
[----:B------:R-:W-:Y:S07]  /*5b40*/  LEPC R20, `(.L_x_99) ;  /* 0x000000001014794e */ /* 0x000fee0000000000 */
[----:B----45:R-:W-:Y:S05]  /*5b50*/  CALL.ABS.NOINC R2 ;  /* 0x0000000002007343 */ /* 0x030fea0003c00000 */
.L_x_99:
[----:B------:R-:W-:Y:S01]  /*5b60*/  LOP3.LUT P0, RZ, R96, 0x90, RZ, 0xc0, !PT ;  /* 0x0000009060ff7812 */ /* 0x000fe2000780c0ff */
[----:B------:R-:W-:Y:S11]  /*5b70*/  BSSY.RECONVERGENT B6, `(.L_x_100) ;  /* 0x0000013000067945 */ /* 0x000ff60003800200 */
[----:B------:R-:W-:Y:S01]  /*5b80*/  @!UPT UIADD3 URZ, UPT, UPT, URZ, URZ, URZ ;  /* 0x000000fffffff290 */ /* 0x000fe2000fffe0ff */
[----:B------:R-:W-:Y:S05]  /*5b90*/  @!P0 BRA `(.L_x_101) ;  /* 0x0000000000408947 */ /* 0x000fea0003800000 */
        /* <DEDUP_REMOVED lines=16> */
.L_x_101:
[----:B------:R-:W-:Y:S05]  /*5ca0*/  BSYNC.RECONVERGENT B6 ;  /* 0x0000000000067941 */ /* 0x000fea0003800200 */
.L_x_100:
[----:B------:R-:W-:Y:S01]  /*5cb0*/  R2UR UR4, R89 ;  /* 0x00000000590472ca */ /* 0x000fe200000e0000 */
[----:B------:R-:W-:Y:S01]  /*5cc0*/  UISETP.NE.U32.AND UP0, UPT, UR60, URZ, UPT ;  /* 0x000000ff3c00728c */ /* 0x000fe2000bf05070 */
[----:B------:R-:W-:Y:S02]  /*5cd0*/  ISETP.NE.U32.AND P4, PT, R82, RZ, PT ;  /* 0x000000ff5200720c */ /* 0x000fe40003f85070 */
[----:B------:R-:W-:Y:S01]  /*5ce0*/  ISETP.NE.U32.AND P2, PT, RZ, UR56, PT ;  /* 0x00000038ff007c0c */ /* 0x000fe2000bf45070 */
[----:B------:R-:W-:Y:S01]  /*5cf0*/  UISETP.NE.AND.EX UP1, UPT, UR61, URZ, UPT, UP0 ;  /* 0x000000ff3d00728c */ /* 0x000fe2000bf25300 */
[----:B------:R-:W-:Y:S01]  /*5d00*/  ISETP.NE.AND.EX P4, PT, R83, RZ, PT, P4 ;  /* 0x000000ff5300720c */ /* 0x000fe20003f85340 */
[----:B------:R-:W-:Y:S01]  /*5d10*/  UPLOP3.LUT UP0, UPT, UPT, UPT, UPT, 0x40, 0x4 ;  /* 0x000000000004789c */ /* 0x000fe20003f0e870 */
[----:B------:R-:W-:Y:S05]  /*5d20*/  ISETP.NE.AND.EX P2, PT, RZ, UR57, PT, P2 ;  /* 0x00000039ff007c0c */ /* 0x000fea000bf45320 */
[----:B------:R-:W-:Y:S06]  /*5d30*/  UISETP.NE.AND UP2, UPT, UR4, URZ, UPT ;  /* 0x000000ff0400728c */ /* 0x000fec000bf45270 */
[----:B------:R-:W-:Y:S05]  /*5d40*/  PLOP3.LUT P1, PT, PT, PT, UP2, 0x80, 0x8 ;  /* 0x000000000008781c */ /* 0x000fea0003f2f028 */
[----:B------:R-:W-:Y:S06]  /*5d50*/  @UP2 UPLOP3.LUT UP0, UPT, UPT, UPT, UP1, 0x80, 0x8 ;  /* 0x000000000008289c */ /* 0x000fec0003f0f010 */
[----:B------:R-:W-:Y:S01]  /*5d60*/  PLOP3.LUT P0, PT, PT, PT, UP0, 0x80, 0x8 ;  /* 0x000000000008781c */ /* 0x000fe20003f0f008 */
[----:B------:R-:W-:Y:S01]  /*5d70*/  @!UPT UIADD3 URZ, UPT, UPT, URZ, URZ, URZ ;  /* 0x000000fffffff290 */ /* 0x000fe2000fffe0ff */
[----:B------:R-:W-:Y:S11]  /*5d80*/  BRA.U !UP1, `(.L_x_102) ;  /* 0x00000001093c7547 */ /* 0x000ff6000b800000 */
[----:B------:R-:W-:Y:S01]  /*5d90*/  UISETP.NE.U32.AND UP0, UPT, UR56, URZ, UPT ;  /* 0x000000ff3800728c */ /* 0x000fe2000bf05070 */
[----:B-1----:R-:W-:Y:S01]  /*5da0*/  HFMA2 R0, -RZ, RZ, 0, 5.9604644775390625e-08 ;  /* 0x00000001ff007431 */ /* 0x002fe200000001ff */
[----:B------:R-:W1:Y:S01]  /*5db0*/  LDCU.64 UR8, c[0x0][0x358] ;  /* 0x00006b00ff0877ac */ /* 0x000e620008000a00 */
[----:B------:R-:W-:Y:S01]  /*5dc0*/  IMAD.MOV.U32 R86, RZ, RZ, 0x1 ;  /* 0x00000001ff567424 */ /* 0x000fe200078e00ff */
[----:B------:R-:W-:Y:S06]  /*5dd0*/  UISETP.NE.AND.EX UP0, UPT, UR57, URZ, UPT, UP0 ;  /* 0x000000ff3900728c */ /* 0x000fec000bf05300 */
[----:B------:R-:W-:Y:S05]  /*5de0*/  PLOP3.LUT P3, PT, PT, PT, UP0, 0x80, 0x8 ;  /* 0x000000000008781c */ /* 0x000fea0003f6f008 */
[----:B------:R-:W2:Y:S01]  /*5df0*/  @UP0 LDCU.64 UR4, c[0x0][0x888] ;  /* 0x00011100ff0407ac */ /* 0x000ea20008000a00 */
[----:B------:R-:W-:Y:S07]  /*5e00*/  @UP0 UIMAD UR6, UR36, UR60, URZ ;  /* 0x0000003c240602a4 */ /* 0x000fee000f8e02ff */
[----:B------:R-:W-:Y:S01]  /*5e10*/  @!P3 PRMT R86, R0, 0x7610, R86 ;  /* 0x000076100056b816 */ /* 0x000fe20000000056 */
[----:B--2---:R-:W-:Y:S06]  /*5e20*/  @UP0 UIMAD.WIDE UR4, UR6, 0x4, UR4 ;  /* 0x00000004060408a5 */ /* 0x004fec000f8e0204 */
[----:B------:R-:W-:Y:S01]  /*5e30*/  IMAD.U32 R2, RZ, RZ, UR4 ;  /* 0x00000004ff027e24 */ /* 0x000fe2000f8e00ff */
[----:B------:R-:W-:Y:S04]  /*5e40*/  MOV R3, UR5 ;  /* 0x0000000500037c02 */ /* 0x000fe80008000f00 */
[----:B------:R-:W2:Y:S01]  /*5e50*/  @!UP0 LDCU UR4, c[0x0][0x880] ;  /* 0x00011000ff0487ac */ /* 0x000ea20008000800 */
[----:B-1---5:R3:W5:Y:S02]  /*5e60*/  @P3 LDG.E R41, desc[UR8][R2.64] ;  /* 0x0000000802293981 */ /* 0x022764000c1e1900 */
[----:B--23--:R-:W-:Y:S02]  /*5e70*/  @!P3 IMAD.U32 R41, RZ, RZ, UR4 ;  /* 0x00000004ff29be24 */ /* 0x00cfe4000f8e00ff */
.L_x_102:
[----:B------:R-:W-:Y:S05]  /*5e80*/  @!P4 BRA `(.L_x_103) ;  /* 0x000000000024c947 */ /* 0x000fea0003800000 */
[----:B------:R-:W-:Y:S01]  /*5e90*/  ISETP.NE.U32.AND P3, PT, R80, RZ, PT ;  /* 0x000000ff5000720c */ /* 0x000fe20003f65070 */
[----:B------:R-:W2:Y:S03]  /*5ea0*/  LDCU.64 UR4, c[0x0][0x358] ;  /* 0x00006b00ff0477ac */ /* 0x000ea60008000a00 */
[----:B------:R-:W-:Y:S11]  /*5eb0*/  ISETP.NE.AND.EX P3, PT, R81, RZ, PT, P3 ;  /* 0x000000ff5100720c */ /* 0x000ff60003f65330 */
[----:B------:R-:W-:Y:S02]  /*5ec0*/  @!UPT UIADD3 URZ, UPT, UPT, URZ, URZ, URZ ;  /* 0x000000fffffff290 */ /* 0x000fe4000fffe0ff */
[----:B------:R-:W3:Y:S01]  /*5ed0*/  @P3 LDC.64 R2, c[0x0][0x8a8] ;  /* 0x00022a00ff023b82 */ /* 0x000ee20000000a00 */
[----:B-1----:R-:W-:Y:S04]  /*5ee0*/  @P3 IMAD R0, R82, UR36, RZ ;  /* 0x0000002452003c24 */ /* 0x002fe8000f8e02ff */
[----:B---3--:R-:W-:Y:S05]  /*5ef0*/  @P3 IMAD.WIDE R2, R0, 0x4, R2 ;  /* 0x0000000400023825 */ /* 0x008fea00078e0202 */
[----:B--2--5:R2:W5:Y:S02]  /*5f00*/  @P3 LDG.E R38, desc[UR4][R2.64] ;  /* 0x0000000402263981 */ /* 0x024564000c1e1900 */
[----:B--2---:R-:W3:Y:S02]  /*5f10*/  @!P3 LDC R38, c[0x0][0x8a0] ;  /* 0x00022800ff26bb82 */ /* 0x004ee40000000800 */
.L_x_103:
[----:B-----5:R-:W-:Y:S01]  /*5f20*/  FSETP.NEU.AND P4, PT, R41, RZ, PT ;  /* 0x000000ff2900720b */ /* 0x020fe20003f8d000 */
[----:B------:R-:W-:Y:S01]  /*5f30*/  BSSY B1, `(.L_x_104) ;  /* 0x0000041000017945 */ /* 0x000fe20003800000 */
[----:B------:R-:W-:Y:S01]  /*5f40*/  SEL R7, RZ, 0xffffffff, P2 ;  /* 0xffffffffff077807 */ /* 0x000fe20001000000 */
[----:B------:R-:W-:Y:S01]  /*5f50*/  IMAD.MOV.U32 R71, RZ, RZ, 0x1 ;  /* 0x00000001ff477424 */ /* 0x000fe200078e00ff */
[----:B------:R-:W-:Y:S01]  /*5f60*/  LOP3.LUT P3, RZ, R86, 0xff, RZ, 0xc0, !PT ;  /* 0x000000ff56ff7812 */ /* 0x000fe2000786c0ff */
[C---:B------:R-:W-:Y:S01]  /*5f70*/  IMAD R39, R36.reuse, 0x40, R37 ;  /* 0x0000004024277824 */ /* 0x040fe200078e0225 */
[----:B-1----:R-:W-:Y:S02]  /*5f80*/  @P1 SEL R0, RZ, 0xffffffff, P4 ;  /* 0xffffffffff001807 */ /* 0x002fe40002000000 */
[----:B------:R-:W-:Y:S02]  /*5f90*/  CS2R R78, SRZ ;  /* 0x00000000004e7805 */ /* 0x000fe4000001ff00 */
[----:B------:R-:W-:Y:S02]  /*5fa0*/  LEA R3, R93, UR44, 0x3 ;  /* 0x0000002c5d037c11 */ /* 0x000fe4000f8e18ff */
[----:B------:R-:W-:Y:S02]  /*5fb0*/  CS2R R76, SRZ ;  /* 0x00000000004c7805 */ /* 0x000fe4000001ff00 */
[----:B------:R-:W-:Y:S02]  /*5fc0*/  @P0 SEL R0, R7, R0, !P3 ;  /* 0x0000000007000207 */ /* 0x000fe40005800000 */
[----:B------:R-:W-:Y:S02]  /*5fd0*/  CS2R R74, SRZ ;  /* 0x00000000004a7805 */ /* 0x000fe4000001ff00 */
[----:B------:R-:W-:Y:S02]  /*5fe0*/  LEA R90, R36, UR44, 0x3 ;  /* 0x0000002c245a7c11 */ /* 0x000fe4000f8e18ff */
[----:B------:R-:W-:Y:S02]  /*5ff0*/  CS2R R72, SRZ ;  /* 0x0000000000487805 */ /* 0x000fe4000001ff00 */
[----:B------:R-:W-:Y:S02]  /*6000*/  @P1 LOP3.LUT R0, R0, 0x1, RZ, 0xc0, !PT ;  /* 0x0000000100001812 */ /* 0x000fe400078ec0ff */
[----:B------:R-:W-:Y:S02]  /*6010*/  SHF.L.U32 R5, R95, 0x1f, RZ ;  /* 0x0000001f5f057819 */ /* 0x000fe400000006ff */
[----:B------:R-:W-:Y:S02]  /*6020*/  ISETP.NE.U32.OR P6, PT, R0, 0x1, !P1 ;  /* 0x000000010000780c */ /* 0x000fe40004fc5470 */
[----:B------:R-:W-:Y:S02]  /*6030*/  PLOP3.LUT P2, PT, PT, PT, UP1, 0x80, 0x8 ;  /* 0x000000000008781c */ /* 0x000fe40003f4f018 */
[----:B------:R-:W-:Y:S02]  /*6040*/  SEL R0, RZ, 0xffffffff, P4 ;  /* 0xffffffffff007807 */ /* 0x000fe40002000000 */
[----:B------:R-:W-:Y:S07]  /*6050*/  P2R R98, PR, RZ, 0x40 ;  /* 0x00000040ff627803 */ /* 0x000fee0000000000 */
[----:B------:R-:W-:Y:S02]  /*6060*/  @P6 SHF.L.U32 R2, R92, 0x1f, RZ ;  /* 0x0000001f5c026819 */ /* 0x000fe400000006ff */
[----:B------:R-:W-:Y:S02]  /*6070*/  @P2 SEL R0, R7, R0, !P3 ;  /* 0x0000000007002207 */ /* 0x000fe40005800000 */
[----:B------:R-:W1:Y:S02]  /*6080*/  @P6 SYNCS.PHASECHK.TRANS64.TRYWAIT P1, [R3+URZ+0x40], R2 ;  /* 0x00004002030065a7 */ /* 0x000e6400080211ff */
[----:B------:R-:W-:Y:S04]  /*6090*/  LOP3.LUT R0, R0, 0x1, RZ, 0xc0, !PT ;  /* 0x0000000100007812 */ /* 0x000fe800078ec0ff */
[----:B------:R-:W-:Y:S04]  /*60a0*/  ISETP.NE.U32.AND P5, PT, R0, 0x1, PT ;  /* 0x000000010000780c */ /* 0x000fe80003fa5070 */
[----:B------:R-:W-:Y:S01]  /*60b0*/  P2R R99, PR, RZ, 0x20 ;  /* 0x00000020ff637803 */ /* 0x000fe20000000000 */
[----:B------:R2:W4:Y:S01]  /*60c0*/  SYNCS.PHASECHK.TRANS64.TRYWAIT P0, [R90+URZ+0x90], R5 ;  /* 0x000090055a0075a7 */ /* 0x00052200080011ff */
[----:B-1----:R-:W-:Y:S01]  /*60d0*/  @P6 SEL R71, RZ, 0x1, !P1 ;  /* 0x00000001ff476807 */ /* 0x002fe20004800000 */
[----:B--2---:R-:W-:Y:S06]  /*60e0*/  @!P6 BRA `(.L_x_105) ;  /* 0x000000000094e947 */ /* 0x004fec0003800000 */
[----:B------:R-:W-:Y:S01]  /*60f0*/  @P5 IMAD R4, R93, 0x1000, R84 ;  /* 0x000010005d045824 */ /* 0x000fe200078e0254 */
[----:B------:R-:W-:Y:S01]  /*6100*/  LOP3.LUT P6, RZ, R85, 0x80, RZ, 0xc0, !PT ;  /* 0x0000008055ff7812 */ /* 0x000fe200078cc0ff */
[----:B------:R-:W-:Y:S01]  /*6110*/  BSSY B0, `(.L_x_106) ;  /* 0x0000010000007945 */ /* 0x000fe20003800000 */
[----:B------:R-:W-:Y:S01]  /*6120*/  ISETP.NE.AND P2, PT, R71, RZ, PT ;  /* 0x000000ff4700720c */ /* 0x000fe20003f45270 */
[----:B------:R-:W-:Y:S01]  /*6130*/  @P5 VIADD R2, R4, UR44 ;  /* 0x0000002c04025c36 */ /* 0x000fe20008000000 */
[----:B------:R-:W-:Y:S02]  /*6140*/  PLOP3.LUT P1, PT, PT, PT, PT, 0x8, 0x80 ;  /* 0x000000000080781c */ /* 0x000fe40003f2e170 */
[----:B------:R-:W-:Y:S02]  /*6150*/  CS2R R74, SRZ ;  /* 0x00000000004a7805 */ /* 0x000fe4000001ff00 */
[----:B------:R-:W-:Y:S01]  /*6160*/  @P5 PLOP3.LUT P1, PT, P6, PT, PT, 0x80, 0x8 ;  /* 0x000000000008581c */ /* 0x000fe2000372f070 */
[C---:B------:R-:W-:Y:S01]  /*6170*/  @P5 VIADD R0, R2.reuse, 0x200 ;  /* 0x0000020002005836 */ /* 0x040fe20000000000 */
[----:B------:R-:W-:Y:S01]  /*6180*/  CS2R R72, SRZ ;  /* 0x0000000000487805 */ /* 0x000fe2000001ff00 */
[----:B------:R-:W-:Y:S01]  /*6190*/  @P5 VIADD R2, R2, 0x210 ;  /* 0x0000021002025836 */ /* 0x000fe20000000000 */
[----:B------:R-:W-:Y:S02]  /*61a0*/  CS2R R78, SRZ ;  /* 0x00000000004e7805 */ /* 0x000fe4000001ff00 */
[----:B------:R-:W-:Y:S07]  /*61b0*/  CS2R R76, SRZ ;  /* 0x00000000004c7805 */ /* 0x000fee000001ff00 */
[----:B------:R-:W-:Y:S01]  /*61c0*/  @P1 VIADD R2, R0, 0xfffffff0 ;  /* 0xfffffff000021836 */ /* 0x000fe20000000000 */
[----:B------:R-:W-:Y:S06]  /*61d0*/  @P2 BRA `(.L_x_107) ;  /* 0x00000000000c2947 */ /* 0x000fec0003800000 */
[----:B------:R-:W-:Y:S04]  /*61e0*/  SHF.L.U32 R0, R92, 0x1f, RZ ;  /* 0x0000001f5c007819 */ /* 0x000fe800000006ff */
[----:B------:R-:W1:Y:S02]  /*61f0*/  SYNCS.PHASECHK.TRANS64.TRYWAIT P1, [R3+URZ+0x40], R0 ;  /* 0x00004000030075a7 */ /* 0x000e6400080211ff */
[----:B-1----:R-:W-:Y:S05]  /*6200*/  @!P1 BRA `(.L_x_108) ;  /* 0x00000024006c9947 */ /* 0x002fea0003800000 */
.L_x_107:
[----:B------:R-:W-:Y:S05]  /*6210*/  BSYNC B0 ;  /* 0x0000000000007941 */ /* 0x000fea0003800000 */
.L_x_106:
[----:B------:R-:W-:Y:S01]  /*6220*/  ISETP.NE.AND P1, PT, R99, RZ, PT ;  /* 0x000000ff6300720c */ /* 0x000fe20003f25270 */
[----:B-1----:R-:W-:Y:S02]  /*6230*/  VIADD R3, R3, 0x50 ;  /* 0x0000005003037836 */ /* 0x002fe40000000000 */
[----:B------:R-:W-:Y:S02]  /*6240*/  IMAD.U32 R0, RZ, RZ, UR46 ;  /* 0x0000002eff007e24 */ /* 0x000fe4000f8e00ff */
[----:B------:R-:W-:Y:S03]  /*6250*/  VIADD R93, R93, 0x1 ;  /* 0x000000015d5d7836 */ /* 0x000fe60000000000 */
[----:B------:R-:W-:Y:S05]  /*6260*/  PRMT R0, R0, 0x654, R3 ;  /* 0x0000065400007816 */ /* 0x000fea0000000003 */
[----:B------:R1:W2:Y:S04]  /*6270*/  @P1 LDS.128 R72, [R4+UR44+0x200] ;  /* 0x0002002c04481984 */ /* 0x0002a80008000c00 */
[----:B------:R1:W1:Y:S01]  /*6280*/  @P1 LDS.128 R76, [R2] ;  /* 0x00000000024c1984 */ /* 0x0002620000000c00 */
[C---:B------:R-:W-:Y:S01]  /*6290*/  ISETP.NE.AND P1, PT, R93.reuse, 0x2, PT ;  /* 0x000000025d00780c */ /* 0x040fe20003f25270 */
[----:B------:R-:W-:Y:S01]  /*62a0*/  @!PT LDS RZ, [RZ] ;  /* 0x00000000fffff984 */ /* 0x000fe20000000800 */
[----:B------:R-:W-:Y:S01]  /*62b0*/  @!PT LDS RZ, [RZ] ;  /* 0x00000000fffff984 */ /* 0x000fe20000000800 */
[----:B------:R-:W-:Y:S01]  /*62c0*/  @!PT LDS RZ, [RZ] ;  /* 0x00000000fffff984 */ /* 0x000fe20000000800 */
[----:B------:R-:W-:Y:S01]  /*62d0*/  @!PT LDS RZ, [RZ] ;  /* 0x00000000fffff984 */ /* 0x000fe20000000800 */
[----:B------:R5:W-:Y:S06]  /*62e0*/  MEMBAR.ALL.CTA ;  /* 0x0000000000007992 */ /* 0x000bec0000008000 */
[----:B-----5:R-:W5:Y:S01]  /*62f0*/  FENCE.VIEW.ASYNC.S ;  /* 0x00000000000073c6 */ /* 0x020f620000000000 */
[----:B------:R-:W-:Y:S02]  /*6300*/  SEL R3, RZ, 0x1, P1 ;  /* 0x00000001ff037807 */ /* 0x000fe40000800000 */
[----:B------:R-:W-:Y:S02]  /*6310*/  SEL R93, R93, RZ, P1 ;  /* 0x000000ff5d5d7207 */ /* 0x000fe40000800000 */
[----:B------:R-:W-:Y:S01]  /*6320*/  LOP3.LUT R92, R92, R3, RZ, 0x3c, !PT ;  /* 0x000000035c5c7212 */ /* 0x000fe200078e3cff */
[----:B-----5:R1:W-:Y:S06]  /*6330*/  SYNCS.ARRIVE.TRANS64.RED.A1T0 RZ, [R0+URZ], RZ ;  /* 0x000000ff00ff79a7 */ /* 0x0203ec00081004ff */
.L_x_105:
[----:B------:R-:W-:Y:S05]  /*6340*/  BSYNC B1 ;  /* 0x0000000000017941 */ /* 0x000fea0003800000 */
.L_x_104:
[----:B-1----:R-:W-:Y:S04]  /*6350*/  SHF.R.U32.HI R0, RZ, 0x15, R39 ;  /* 0x00000015ff007819 */ /* 0x002fe80000011627 */
[----:B------:R-:W-:Y:S01]  /*6360*/  LOP3.LUT P1, RZ, R0, 0x3, R87, 0x48, !PT ;  /* 0x0000000300ff7812 */ /* 0x000fe20007824857 */
[----:B------:R-:W-:Y:S01]  /*6370*/  @!UPT UIADD3 URZ, UPT, UPT, URZ, URZ, URZ ;  /* 0x000000fffffff290 */ /* 0x000fe2000fffe0ff */
[----:B----4-:R-:W-:Y:S11]  /*6380*/  @P0 BRA `(.L_x_109) ;  /* 0x0000000000080947 */ /* 0x010ff60003800000 */
[----:B------:R-:W1:Y:S02]  /*6390*/  SYNCS.PHASECHK.TRANS64.TRYWAIT P0, [R90+URZ+0x90], R5 ;  /* 0x000090055a0075a7 */ /* 0x000e6400080011ff */
[----:B-1----:R-:W-:Y:S05]  /*63a0*/  @!P0 BRA `(.L_x_110) ;  /* 0x0000002400188947 */ /* 0x002fea0003800000 */
.L_x_109:
[----:B------:R-:W-:Y:S05]  /*63b0*/  @!P1 BRA `(.L_x_111) ;  /* 0x0000000000409947 */ /* 0x000fea0003800000 */
[----:B------:R-:W1:Y:S01]  /*63c0*/  LDCU.64 UR8, c[0x4][0x70] ;  /* 0x01000e00ff0877ac */ /* 0x000e620008000a00 */
[----:B------:R-:W-:Y:S01]  /*63d0*/  MOV R3, 0x0 ;  /* 0x0000000000037802 */ /* 0x000fe20000000f00 */
[----:B------:R-:W-:Y:S02]  /*63e0*/  HFMA2 R12, -RZ, RZ, 0, 5.9604644775390625e-08 ;  /* 0x00000001ff0c7431 */ /* 0x000fe400000001ff */
[----:B------:R-:W-:Y:S02]  /*63f0*/  IMAD.MOV.U32 R8, RZ, RZ, 0x192 ;  /* 0x00000192ff087424 */ /* 0x000fe400078e00ff */
[----:B------:R-:W-:Y:S01]  /*6400*/  IMAD.MOV.U32 R13, RZ, RZ, RZ ;  /* 0x000000ffff0d7224 */ /* 0x000fe200078e00ff */
[----:B------:R-:W4:Y:S01]  /*6410*/  LDCU.64 UR6, c[0x4][0x78] ;  /* 0x01000f00ff0677ac */ /* 0x000f220008000a00 */
[----:B------:R-:W2:Y:S01]  /*6420*/  LDC.64 R2, c[0x4][R3] ;  /* 0x0100000003027b82 */ /* 0x000ea20000000a00 */
[----:B------:R-:W5:Y:S01]  /*6430*/  LDCU.64 UR4, c[0x4][0x10] ;  /* 0x01000200ff0477ac */ /* 0x000f620008000a00 */
[----:B-1----:R-:W-:Y:S01]  /*6440*/  MOV R5, UR9 ;  /* 0x0000000900057c02 */ /* 0x002fe20008000f00 */
[----:B------:R-:W-:Y:S01]  /*6450*/  IMAD.U32 R4, RZ, RZ, UR8 ;  /* 0x00000008ff047e24 */ /* 0x000fe2000f8e00ff */
[----:B----4-:R-:W-:Y:S01]  /*6460*/  MOV R7, UR7 ;  /* 0x0000000700077c02 */ /* 0x010fe20008000f00 */
[----:B------:R-:W-:Y:S01]  /*6470*/  IMAD.U32 R6, RZ, RZ, UR6 ;  /* 0x00000006ff067e24 */ /* 0x000fe2000f8e00ff */
[----:B-----5:R-:W-:Y:S01]  /*6480*/  MOV R11, UR5 ;  /* 0x00000005000b7c02 */ /* 0x020fe20008000f00 */
[----:B------:R-:W-:Y:S02]  /*6490*/  IMAD.U32 R10, RZ, RZ, UR4 ;  /* 0x00000004ff0a7e24 */ /* 0x000fe4000f8e00ff */
[----:B------:R-:W-:Y:S07]  /*64a0*/  LEPC R20, `(.L_x_111) ;  /* 0x000000001014794e */ /* 0x000fee0000000000 */
[----:B--23--:R-:W-:Y:S05]  /*64b0*/  CALL.ABS.NOINC R2 ;  /* 0x0000000002007343 */ /* 0x00cfea0003c00000 */
.L_x_111:
[-C--:B--2---:R-:W-:Y:S01]  /*64c0*/  F2FP.F16.E5M2.UNPACK_B R42, R72.reuse ;  /* 0x00000048ff2a723e */ /* 0x084fe200020004ff */
[----:B------:R-:W-:Y:S05]  /*64d0*/  WARPSYNC.ALL ;  /* 0x0000000000007948 */ /* 0x000fea0003800000 */
[----:B------:R-:W-:Y:S01]  /*64e0*/  R2UR UR4, R39 ;  /* 0x00000000270472ca */ /* 0x000fe200000e0000 */
[--C-:B------:R-:W-:Y:S01]  /*64f0*/  HADD2.F32 R40, -RZ, R42.reuse.H0_H0 ;  /* 0x2000002aff287230 */ /* 0x100fe20000004100 */
[----:B------:R-:W-:Y:S01]  /*6500*/  F2FP.F16.E5M2.UNPACK_B R43, R72.H1 ;  /* 0x00000048ff2b723e */ /* 0x000fe200030004ff */
[----:B------:R-:W-:Y:S01]  /*6510*/  HADD2.F32 R42, -RZ, R42.H1_H1 ;  /* 0x3000002aff2a7230 */ /* 0x000fe20000004100 */
[-C--:B------:R-:W-:Y:S01]  /*6520*/  F2FP.F16.E5M2.UNPACK_B R45, R73.reuse ;  /* 0x00000049ff2d723e */ /* 0x080fe200020004ff */
[----:B------:R-:W-:Y:S01]  /*6530*/  BSSY.RECONVERGENT B0, `(.L_x_112) ;  /* 0x000009f000007945 */ /* 0x000fe20003800200 */
[----:B------:R-:W-:Y:S01]  /*6540*/  F2FP.F16.E5M2.UNPACK_B R47, R73.H1 ;  /* 0x00000049ff2f723e */ /* 0x000fe200030004ff */
[--C-:B------:R-:W-:Y:S01]  /*6550*/  HADD2.F32 R44, -RZ, R43.reuse.H0_H0 ;  /* 0x2000002bff2c7230 */ /* 0x100fe20000004100 */
[-C--:B------:R-:W-:Y:S01]  /*6560*/  F2FP.F16.E5M2.UNPACK_B R49, R74.reuse ;  /* 0x0000004aff31723e */ /* 0x080fe200020004ff */
[----:B------:R-:W-:Y:S01]  /*6570*/  HADD2.F32 R46, -RZ, R43.H1_H1 ;  /* 0x3000002bff2e7230 */ /* 0x000fe20000004100 */
[----:B------:R-:W-:Y:S01]  /*6580*/  F2FP.F16.E5M2.UNPACK_B R51, R74.H1 ;  /* 0x0000004aff33723e */ /* 0x000fe200030004ff */
[--C-:B------:R-:W-:Y:S01]  /*6590*/  HADD2.F32 R43, -RZ, R45.reuse.H0_H0 ;  /* 0x2000002dff2b7230 */ /* 0x100fe20000004100 */
[-C--:B------:R-:W-:Y:S01]  /*65a0*/  F2FP.F16.E5M2.UNPACK_B R53, R75.reuse ;  /* 0x0000004bff35723e */ /* 0x080fe200020004ff */
[----:B-1----:R-:W3:Y:S01]  /*65b0*/  LDTM.x32 R4, tmem[UR4] ;  /* 0x00000004000479ee */ /* 0x002ee200082c0000 */
[----:B------:R-:W-:Y:S01]  /*65c0*/  F2FP.F16.E5M2.UNPACK_B R55, R75.H1 ;  /* 0x0000004bff37723e */ /* 0x000fe200030004ff */
[----:B------:R-:W-:Y:S01]  /*65d0*/  HADD2.F32 R48, -RZ, R45.H1_H1 ;  /* 0x3000002dff307230 */ /* 0x000fe20000004100 */
[-C--:B------:R-:W-:Y:S01]  /*65e0*/  F2FP.F16.E5M2.UNPACK_B R57, R76.reuse ;  /* 0x0000004cff39723e */ /* 0x080fe200020004ff */
[----:B------:R-:W-:Y:S01]  /*65f0*/  HADD2.F32 R52, -RZ, R49.H1_H1 ;  /* 0x30000031ff347230 */ /* 0x000fe20000004100 */
[----:B------:R-:W-:Y:S01]  /*6600*/  IADD3 R109, PT, PT, R84, UR44, RZ ;  /* 0x0000002c546d7c10 */ /* 0x000fe2000fffe0ff */
[----:B------:R-:W-:Y:S01]  /*6610*/  HADD2.F32 R56, -RZ, R53.H1_H1 ;  /* 0x30000035ff387230 */ /* 0x000fe20000004100 */
[----:B------:R-:W-:Y:S01]  /*6620*/  ISETP.NE.AND P6, PT, R98, RZ, PT ;  /* 0x000000ff6200720c */ /* 0x000fe20003fc5270 */
[----:B------:R-:W-:Y:S01]  /*6630*/  HADD2.F32 R60, -RZ, R57.H1_H1 ;  /* 0x30000039ff3c7230 */ /* 0x000fe20000004100 */
[----:B------:R-:W-:Y:S01]  /*6640*/  MOV R98, 0x10 ;  /* 0x0000001000627802 */ /* 0x000fe20000000f00 */
[--C-:B------:R-:W-:Y:S01]  /*6650*/  HADD2.F32 R45, -RZ, R47.reuse.H0_H0 ;  /* 0x2000002fff2d7230 */ /* 0x100fe20000004100 */
[----:B------:R-:W-:Y:S01]  /*6660*/  LOP3.LUT P5, RZ, R85, 0x80, RZ, 0xc0, !PT ;  /* 0x0000008055ff7812 */ /* 0x000fe200078ac0ff */
[----:B------:R-:W-:Y:S01]  /*6670*/  HADD2.F32 R50, -RZ, R47.H1_H1 ;  /* 0x3000002fff327230 */ /* 0x000fe20000004100 */
[----:B------:R-:W-:Y:S01]  /*6680*/  F2FP.F16.E5M2.UNPACK_B R59, R76.H1 ;  /* 0x0000004cff3b723e */ /* 0x000fe200030004ff */
[----:B------:R-:W-:Y:S01]  /*6690*/  HADD2.F32 R47, -RZ, R49.H0_H0 ;  /* 0x20000031ff2f7230 */ /* 0x000fe20000004100 */
[----:B------:R-:W-:Y:S01]  /*66a0*/  SEL R108, R98, 0xfffffff0, !P5 ;  /* 0xfffffff0626c7807 */ /* 0x000fe20006800000 */
[--C-:B------:R-:W-:Y:S01]  /*66b0*/  HADD2.F32 R49, -RZ, R51.reuse.H0_H0 ;  /* 0x20000033ff317230 */ /* 0x100fe20000004100 */
[-C--:B------:R-:W-:Y:S01]  /*66c0*/  F2FP.F16.E5M2.UNPACK_B R61, R77.reuse ;  /* 0x0000004dff3d723e */ /* 0x080fe200020004ff */
[----:B------:R-:W-:Y:S01]  /*66d0*/  HADD2.F32 R54, -RZ, R51.H1_H1 ;  /* 0x30000033ff367230 */ /* 0x000fe20000004100 */
[----:B------:R-:W-:Y:S01]  /*66e0*/  IADD3 R98, PT, PT, R109, R108, RZ ;  /* 0x0000006c6d627210 */ /* 0x000fe20007ffe0ff */
[----:B------:R-:W-:Y:S01]  /*66f0*/  HADD2.F32 R51, -RZ, R53.H0_H0 ;  /* 0x20000035ff337230 */ /* 0x000fe20000004100 */
[----:B------:R-:W-:Y:S01]  /*6700*/  F2FP.F16.E5M2.UNPACK_B R63, R77.H1 ;  /* 0x0000004dff3f723e */ /* 0x000fe200030004ff */
[----:B------:R-:W-:Y:S01]  /*6710*/  HADD2.F32 R64, -RZ, R61.H1_H1 ;  /* 0x3000003dff407230 */ /* 0x000fe20000004100 */
[----:B------:R-:W-:Y:S01]  /*6720*/  F2FP.F16.E5M2.UNPACK_B R65, R78 ;  /* 0x0000004eff41723e */ /* 0x000fe200020004ff */
[C---:B---3--:R-:W-:Y:S01]  /*6730*/  FMUL R0, R38.reuse, R4 ;  /* 0x0000000426007220 */ /* 0x048fe20000400000 */
[C---:B------:R-:W-:Y:S01]  /*6740*/  FMUL R2, R38.reuse, R5 ;  /* 0x0000000526027220 */ /* 0x040fe20000400000 */
[C---:B------:R-:W-:Y:S01]  /*6750*/  FMUL R4, R38.reuse, R8 ;  /* 0x0000000826047220 */ /* 0x040fe20000400000 */
[C---:B------:R-:W-:Y:S01]  /*6760*/  FMUL R5, R38.reuse, R9 ;  /* 0x0000000926057220 */ /* 0x040fe20000400000 */
[C---:B------:R-:W-:Y:S01]  /*6770*/  FFMA R0, R41.reuse, R40, R0 ;  /* 0x0000002829007223 */ /* 0x040fe20000000000 */
[C---:B------:R-:W-:Y:S01]  /*6780*/  FFMA R2, R41.reuse, R42, R2 ;  /* 0x0000002a29027223 */ /* 0x040fe20000000002 */
[C---:B------:R-:W-:Y:S01]  /*6790*/  FMUL R8, R38.reuse, R12 ;  /* 0x0000000c26087220 */ /* 0x040fe20000400000 */
[C---:B------:R-:W-:Y:S01]  /*67a0*/  FMUL R9, R38.reuse, R13 ;  /* 0x0000000d26097220 */ /* 0x040fe20000400000 */
[C---:B------:R-:W-:Y:S01]  /*67b0*/  FMUL R12, R38.reuse, R16 ;  /* 0x00000010260c7220 */ /* 0x040fe20000400000 */
[C---:B------:R-:W-:Y:S01]  /*67c0*/  FMUL R13, R38.reuse, R17 ;  /* 0x00000011260d7220 */ /* 0x040fe20000400000 */
[C---:B------:R-:W-:Y:S01]  /*67d0*/  FMUL R16, R38.reuse, R20 ;  /* 0x0000001426107220 */ /* 0x040fe20000400000 */
[C---:B------:R-:W-:Y:S01]  /*67e0*/  FMUL R17, R38.reuse, R21 ;  /* 0x0000001526117220 */ /* 0x040fe20000400000 */
[C---:B------:R-:W-:Y:S01]  /*67f0*/  FMUL R20, R38.reuse, R24 ;  /* 0x0000001826147220 */ /* 0x040fe20000400000 */
[C---:B------:R-:W-:Y:S01]  /*6800*/  FMUL R21, R38.reuse, R25 ;  /* 0x0000001926157220 */ /* 0x040fe20000400000 */
[----:B------:R-:W-:Y:S02]  /*6810*/  HADD2.F32 R68, -RZ, R65.H1_H1 ;  /* 0x30000041ff447230 */ /* 0x000fe40000004100 */
[C---:B------:R-:W-:Y:S01]  /*6820*/  FMUL R24, R38.reuse, R28 ;  /* 0x0000001c26187220 */ /* 0x040fe20000400000 */
[C---:B------:R-:W-:Y:S01]  /*6830*/  FMUL R25, R38.reuse, R29 ;  /* 0x0000001d26197220 */ /* 0x040fe20000400000 */
[C---:B------:R-:W-:Y:S01]  /*6840*/  FMUL R28, R38.reuse, R32 ;  /* 0x00000020261c7220 */ /* 0x040fe20000400000 */
[C---:B------:R-:W-:Y:S01]  /*6850*/  FMUL R29, R38.reuse, R33 ;  /* 0x00000021261d7220 */ /* 0x040fe20000400000 */
[C---:B------:R-:W-:Y:S01]  /*6860*/  FMUL R3, R38.reuse, R6 ;  /* 0x0000000626037220 */ /* 0x040fe20000400000 */
[C---:B------:R-:W-:Y:S01]  /*6870*/  FMUL R7, R38.reuse, R7 ;  /* 0x0000000726077220 */ /* 0x040fe20000400000 */
[C---:B------:R-:W-:Y:S01]  /*6880*/  FMUL R6, R38.reuse, R10 ;  /* 0x0000000a26067220 */ /* 0x040fe20000400000 */
[----:B------:R-:W-:Y:S01]  /*6890*/  F2FP.F16.E5M2.UNPACK_B R67, R78.H1 ;  /* 0x0000004eff43723e */ /* 0x000fe200030004ff */
[C---:B------:R-:W-:Y:S01]  /*68a0*/  FFMA R3, R41.reuse, R44, R3 ;  /* 0x0000002c29037223 */ /* 0x040fe20000000003 */
[C---:B------:R-:W-:Y:S01]  /*68b0*/  FFMA R7, R41.reuse, R46, R7 ;  /* 0x0000002e29077223 */ /* 0x040fe20000000007 */
[----:B------:R-:W-:Y:S01]  /*68c0*/  F2FP.F16.E5M2.UNPACK_B R40, R79 ;  /* 0x0000004fff28723e */ /* 0x000fe200020004ff */
[C---:B------:R-:W-:Y:S01]  /*68d0*/  FFMA R4, R41.reuse, R43, R4 ;  /* 0x0000002b29047223 */ /* 0x040fe20000000004 */
[C---:B------:R-:W-:Y:S01]  /*68e0*/  FFMA R5, R41.reuse, R48, R5 ;  /* 0x0000003029057223 */ /* 0x040fe20000000005 */
[----:B------:R-:W-:Y:S01]  /*68f0*/  F2FP.F16.E5M2.UNPACK_B R42, R79.H1 ;  /* 0x0000004fff2a723e */ /* 0x000fe200030004ff */
[----:B------:R-:W-:Y:S01]  /*6900*/  FFMA R6, R41, R45, R6 ;  /* 0x0000002d29067223 */ /* 0x000fe20000000006 */
[----:B------:R-:W-:Y:S01]  /*6910*/  F2FP.SATFINITE.E5M2.F32.PACK_AB_MERGE_C R101, R7, R3, RZ ;  /* 0x000000030765723e */ /* 0x000fe200048060ff */
[C---:B------:R-:W-:Y:S01]  /*6920*/  FMUL R11, R38.reuse, R11 ;  /* 0x0000000b260b7220 */ /* 0x040fe20000400000 */
[C---:B------:R-:W-:Y:S01]  /*6930*/  FMUL R10, R38.reuse, R14 ;  /* 0x0000000e260a7220 */ /* 0x040fe20000400000 */
[----:B------:R-:W-:Y:S01]  /*6940*/  FMUL R15, R38, R15 ;  /* 0x0000000f260f7220 */ /* 0x000fe20000400000 */
[----:B------:R-:W-:Y:S01]  /*6950*/  F2FP.SATFINITE.E5M2.F32.PACK_AB_MERGE_C R100, R2, R0, R101 ;  /* 0x000000000264723e */ /* 0x000fe20004806065 */
[C---:B------:R-:W-:Y:S01]  /*6960*/  FFMA R11, R41.reuse, R50, R11 ;  /* 0x00000032290b7223 */ /* 0x040fe2000000000b */
[----:B------:R-:W-:Y:S01]  /*6970*/  FFMA R8, R41, R47, R8 ;  /* 0x0000002f29087223 */ /* 0x000fe20000000008 */
[----:B------:R-:W-:Y:S01]  /*6980*/  ISETP.NE.AND P0, PT, R97, RZ, PT ;  /* 0x000000ff6100720c */ /* 0x000fe20003f05270 */
[----:B------:R-:W-:Y:S01]  /*6990*/  FFMA R9, R41, R52, R9 ;  /* 0x0000003429097223 */ /* 0x000fe20000000009 */
[--C-:B------:R-:W-:Y:S01]  /*69a0*/  HADD2.F32 R53, -RZ, R55.reuse.H0_H0 ;  /* 0x20000037ff357230 */ /* 0x100fe20000004100 */
[----:B------:R-:W-:Y:S01]  /*69b0*/  F2FP.SATFINITE.E5M2.F32.PACK_AB_MERGE_C R101, R11, R6, RZ ;  /* 0x000000060b65723e */ /* 0x000fe200048060ff */
[C---:B------:R-:W-:Y:S01]  /*69c0*/  FFMA R10, R41.reuse, R49, R10 ;  /* 0x00000031290a7223 */ /* 0x040fe2000000000a */
[C---:B------:R-:W-:Y:S01]  /*69d0*/  FFMA R15, R41.reuse, R54, R15 ;  /* 0x00000036290f7223 */ /* 0x040fe2000000000f */
[----:B------:R-:W-:Y:S01]  /*69e0*/  FFMA R12, R41, R51, R12 ;  /* 0x00000033290c7223 */ /* 0x000fe2000000000c */
[----:B------:R-:W-:Y:S01]  /*69f0*/  F2FP.SATFINITE.E5M2.F32.PACK_AB_MERGE_C R101, R5, R4, R101 ;  /* 0x000000040565723e */ /* 0x000fe20004806065 */
[----:B------:R-:W-:Y:S01]  /*6a00*/  FFMA R13, R41, R56, R13 ;  /* 0x00000038290d7223 */ /* 0x000fe2000000000d */
[----:B------:R-:W-:Y:S01]  /*6a10*/  HADD2.F32 R58, -RZ, R55.H1_H1 ;  /* 0x30000037ff3a7230 */ /* 0x000fe20000004100 */
[----:B------:R-:W-:Y:S01]  /*6a20*/  F2FP.SATFINITE.E5M2.F32.PACK_AB_MERGE_C R102, R15, R10, RZ ;  /* 0x0000000a0f66723e */ /* 0x000fe200048060ff */
[----:B------:R-:W-:Y:S02]  /*6a30*/  HADD2.F32 R55, -RZ, R57.H0_H0 ;  /* 0x20000039ff377230 */ /* 0x000fe40000004100 */
[C---:B------:R-:W-:Y:S01]  /*6a40*/  FMUL R14, R38.reuse, R18 ;  /* 0x00000012260e7220 */ /* 0x040fe20000400000 */
[C---:B------:R-:W-:Y:S01]  /*6a50*/  FMUL R19, R38.reuse, R19 ;  /* 0x0000001326137220 */ /* 0x040fe20000400000 */
[--C-:B------:R-:W-:Y:S02]  /*6a60*/  HADD2.F32 R57, -RZ, R59.reuse.H0_H0 ;  /* 0x2000003bff397230 */ /* 0x100fe40000004100 */
[C---:B------:R-:W-:Y:S01]  /*6a70*/  FMUL R18, R38.reuse, R22 ;  /* 0x0000001626127220 */ /* 0x040fe20000400000 */
[C---:B------:R-:W-:Y:S01]  /*6a80*/  FFMA R14, R41.reuse, R53, R14 ;  /* 0x00000035290e7223 */ /* 0x040fe2000000000e */
[----:B------:R-:W-:Y:S02]  /*6a90*/  HADD2.F32 R62, -RZ, R59.H1_H1 ;  /* 0x3000003bff3e7230 */ /* 0x000fe40000004100 */
[C---:B------:R-:W-:Y:S01]  /*6aa0*/  FFMA R19, R41.reuse, R58, R19 ;  /* 0x0000003a29137223 */ /* 0x040fe20000000013 */
[----:B------:R-:W-:Y:S02]  /*6ab0*/  HADD2.F32 R59, -RZ, R61.H0_H0 ;  /* 0x2000003dff3b7230 */ /* 0x000fe40000004100 */
[C---:B------:R-:W-:Y:S01]  /*6ac0*/  FMUL R23, R38.reuse, R23 ;  /* 0x0000001726177220 */ /* 0x040fe20000400000 */
[C---:B------:R-:W-:Y:S01]  /*6ad0*/  FFMA R16, R41.reuse, R55, R16 ;  /* 0x0000003729107223 */ /* 0x040fe20000000010 */
[C---:B------:R-:W-:Y:S01]  /*6ae0*/  FFMA R17, R41.reuse, R60, R17 ;  /* 0x0000003c29117223 */ /* 0x040fe20000000011 */
[--C-:B------:R-:W-:Y:S02]  /*6af0*/  HADD2.F32 R61, -RZ, R63.reuse.H0_H0 ;  /* 0x2000003fff3d7230 */ /* 0x100fe40000004100 */
[C---:B------:R-:W-:Y:S01]  /*6b00*/  FFMA R18, R41.reuse, R57, R18 ;  /* 0x0000003929127223 */ /* 0x040fe20000000012 */
[----:B------:R-:W-:Y:S02]  /*6b10*/  HADD2.F32 R66, -RZ, R63.H1_H1 ;  /* 0x3000003fff427230 */ /* 0x000fe40000004100 */
[C---:B------:R-:W-:Y:S01]  /*6b20*/  FMUL R22, R38.reuse, R26 ;  /* 0x0000001a26167220 */ /* 0x040fe20000400000 */
[----:B------:R-:W-:Y:S02]  /*6b30*/  HADD2.F32 R63, -RZ, R65.H0_H0 ;  /* 0x20000041ff3f7230 */ /* 0x000fe40000004100 */
[C---:B------:R-:W-:Y:S01]  /*6b40*/  FFMA R23, R41.reuse, R62, R23 ;  /* 0x0000003e29177223 */ /* 0x040fe20000000017 */
[C---:B------:R-:W-:Y:S01]  /*6b50*/  FMUL R27, R38.reuse, R27 ;  /* 0x0000001b261b7220 */ /* 0x040fe20000400000 */
[C---:B------:R-:W-:Y:S01]  /*6b60*/  FFMA R20, R41.reuse, R59, R20 ;  /* 0x0000003b29147223 */ /* 0x040fe20000000014 */
[C---:B------:R-:W-:Y:S01]  /*6b70*/  FFMA R21, R41.reuse, R64, R21 ;  /* 0x0000004029157223 */ /* 0x040fe20000000015 */
[--C-:B------:R-:W-:Y:S02]  /*6b80*/  HADD2.F32 R65, -RZ, R67.reuse.H0_H0 ;  /* 0x20000043ff417230 */ /* 0x100fe40000004100 */
[C---:B------:R-:W-:Y:S01]  /*6b90*/  FFMA R22, R41.reuse, R61, R22 ;  /* 0x0000003d29167223 */ /* 0x040fe20000000016 */
[----:B------:R-:W-:Y:S02]  /*6ba0*/  HADD2.F32 R70, -RZ, R67.H1_H1 ;  /* 0x30000043ff467230 */ /* 0x000fe40000004100 */
[C---:B------:R-:W-:Y:S01]  /*6bb0*/  FMUL R26, R38.reuse, R30 ;  /* 0x0000001e261a7220 */ /* 0x040fe20000400000 */
[--C-:B------:R-:W-:Y:S02]  /*6bc0*/  HADD2.F32 R67, -RZ, R40.reuse.H0_H0 ;  /* 0x20000028ff437230 */ /* 0x100fe40000004100 */
[C---:B------:R-:W-:Y:S01]  /*6bd0*/  FFMA R27, R41.reuse, R66, R27 ;  /* 0x00000042291b7223 */ /* 0x040fe2000000001b */
[C---:B------:R-:W-:Y:S01]  /*6be0*/  FMUL R31, R38.reuse, R31 ;  /* 0x0000001f261f7220 */ /* 0x040fe20000400000 */
[C---:B------:R-:W-:Y:S01]  /*6bf0*/  FFMA R24, R41.reuse, R63, R24 ;  /* 0x0000003f29187223 */ /* 0x040fe20000000018 */
[----:B------:R-:W-:Y:S02]  /*6c00*/  HADD2.F32 R40, -RZ, R40.H1_H1 ;  /* 0x30000028ff287230 */ /* 0x000fe40000004100 */
[C---:B------:R-:W-:Y:S01]  /*6c10*/  FFMA R25, R41.reuse, R68, R25 ;  /* 0x0000004429197223 */ /* 0x040fe20000000019 */
[--C-:B------:R-:W-:Y:S02]  /*6c20*/  HADD2.F32 R69, -RZ, R42.reuse.H0_H0 ;  /* 0x2000002aff457230 */ /* 0x100fe40000004100 */
[C---:B------:R-:W-:Y:S01]  /*6c30*/  FFMA R26, R41.reuse, R65, R26 ;  /* 0x00000041291a7223 */ /* 0x040fe2000000001a */
[----:B------:R-:W-:Y:S02]  /*6c40*/  HADD2.F32 R42, -RZ, R42.H1_H1 ;  /* 0x3000002aff2a7230 */ /* 0x000fe40000004100 */
[C---:B------:R-:W-:Y:S01]  /*6c50*/  FMUL R30, R38.reuse, R34 ;  /* 0x00000022261e7220 */ /* 0x040fe20000400000 */
[----:B------:R-:W-:Y:S01]  /*6c60*/  FFMA R31, R41, R70, R31 ;  /* 0x00000046291f7223 */ /* 0x000fe2000000001f */
[----:B------:R-:W-:Y:S01]  /*6c70*/  FMUL R35, R38, R35 ;  /* 0x0000002326237220 */ /* 0x000fe20000400000 */
[----:B------:R-:W-:Y:S01]  /*6c80*/  F2FP.SATFINITE.E5M2.F32.PACK_AB_MERGE_C R103, R19, R14, RZ ;  /* 0x0000000e1367723e */ /* 0x000fe200048060ff */
[C---:B------:R-:W-:Y:S01]  /*6c90*/  FFMA R28, R41.reuse, R67, R28 ;  /* 0x00000043291c7223 */ /* 0x040fe2000000001c */
[C---:B------:R-:W-:Y:S01]  /*6ca0*/  FFMA R29, R41.reuse, R40, R29 ;  /* 0x00000028291d7223 */ /* 0x040fe2000000001d */
[C---:B------:R-:W-:Y:S01]  /*6cb0*/  FFMA R30, R41.reuse, R69, R30 ;  /* 0x00000045291e7223 */ /* 0x040fe2000000001e */
[----:B------:R-:W-:Y:S01]  /*6cc0*/  FFMA R35, R41, R42, R35 ;  /* 0x0000002a29237223 */ /* 0x000fe20000000023 */
[----:B------:R-:W-:Y:S02]  /*6cd0*/  F2FP.SATFINITE.E5M2.F32.PACK_AB_MERGE_C R102, R9, R8, R102 ;  /* 0x000000080966723e */ /* 0x000fe40004806066 */
[----:B------:R-:W-:Y:S02]  /*6ce0*/  F2FP.SATFINITE.E5M2.F32.PACK_AB_MERGE_C R103, R13, R12, R103 ;  /* 0x0000000c0d67723e */ /* 0x000fe40004806067 */
[----:B------:R-:W-:Y:S02]  /*6cf0*/  F2FP.SATFINITE.E5M2.F32.PACK_AB_MERGE_C R104, R23, R18, RZ ;  /* 0x000000121768723e */ /* 0x000fe400048060ff */
[----:B------:R-:W-:Y:S01]  /*6d00*/  F2FP.SATFINITE.E5M2.F32.PACK_AB_MERGE_C R105, R27, R22, RZ ;  /* 0x000000161b69723e */ /* 0x000fe200048060ff */
[----:B------:R1:W-:Y:S01]  /*6d10*/  STS.128 [R84+UR44+0x2200], R100 ;  /* 0x0022006454007988 */ /* 0x0003e20008000c2c */
[----:B------:R-:W-:Y:S02]  /*6d20*/  F2FP.SATFINITE.E5M2.F32.PACK_AB_MERGE_C R110, R31, R26, RZ ;  /* 0x0000001a1f6e723e */ /* 0x000fe400048060ff */
[----:B------:R-:W-:Y:S02]  /*6d30*/  F2FP.SATFINITE.E5M2.F32.PACK_AB_MERGE_C R111, R35, R30, RZ ;  /* 0x0000001e236f723e */ /* 0x000fe400048060ff */
[----:B------:R-:W-:Y:S02]  /*6d40*/  F2FP.SATFINITE.E5M2.F32.PACK_AB_MERGE_C R104, R17, R16, R104 ;  /* 0x000000101168723e */ /* 0x000fe40004806068 */
[----:B------:R-:W-:Y:S02]  /*6d50*/  F2FP.SATFINITE.E5M2.F32.PACK_AB_MERGE_C R105, R21, R20, R105 ;  /* 0x000000141569723e */ /* 0x000fe40004806069 */
[----:B------:R-:W-:Y:S02]  /*6d60*/  F2FP.SATFINITE.E5M2.F32.PACK_AB_MERGE_C R106, R25, R24, R110 ;  /* 0x00000018196a723e */ /* 0x000fe4000480606e */
[----:B------:R-:W-:Y:S02]  /*6d70*/  F2FP.SATFINITE.E5M2.F32.PACK_AB_MERGE_C R107, R29, R28, R111 ;  /* 0x0000001c1d6b723e */ /* 0x000fe4000480606f */
[----:B------:R-:W-:Y:S02]  /*6d80*/  LEA R109, R93, UR44, 0x3 ;  /* 0x0000002c5d6d7c11 */ /* 0x000fe4000f8e18ff */
[----:B------:R-:W-:Y:S01]  /*6d90*/  @P6 SHF.L.U32 R110, R92, 0x1f, RZ ;  /* 0x0000001f5c6e6819 */ /* 0x000fe200000006ff */
[----:B------:R1:W-:Y:S01]  /*6da0*/  STS.128 [R98+0x2200], R104 ;  /* 0x0022006862007388 */ /* 0x0003e20000000c00 */
[----:B------:R-:W-:Y:S01]  /*6db0*/  @!PT LDS RZ, [RZ] ;  /* 0x00000000fffff984 */ /* 0x000fe20000000800 */
[----:B------:R-:W-:Y:S01]  /*6dc0*/  @!PT LDS RZ, [RZ] ;  /* 0x00000000fffff984 */ /* 0x000fe20000000800 */
[----:B------:R-:W-:Y:S01]  /*6dd0*/  @!PT LDS RZ, [RZ] ;  /* 0x00000000fffff984 */ /* 0x000fe20000000800 */
[----:B------:R-:W-:Y:S01]  /*6de0*/  @!PT LDS RZ, [RZ] ;  /* 0x00000000fffff984 */ /* 0x000fe20000000800 */
[----:B------:R2:W-:Y:S07]  /*6df0*/  MEMBAR.ALL.CTA ;  /* 0x0000000000007992 */ /* 0x0005ee0000008000 */
[----:B--2---:R-:W2:Y:S02]  /*6e00*/  FENCE.VIEW.ASYNC.S ;  /* 0x00000000000073c6 */ /* 0x004ea40000000000 */
[----:B--2---:R-:W-:Y:S06]  /*6e10*/  BAR.SYNC.DEFER_BLOCKING 0x1, 0x80 ;  /* 0x0042000000007b1d */ /* 0x004fec0000010000 */
[----:B------:R-:W-:Y:S05]  /*6e20*/  @P0 BRA `(.L_x_113) ;  /* 0x00000000003c0947 */ /* 0x000fea0003800000 */
[----:B------:R-:W2:Y:S01]  /*6e30*/  LDCU.64 UR6, c[0x0][0x348] ;  /* 0x00006900ff0677ac */ /* 0x000ea20008000a00 */
[----:B------:R-:W-:Y:S01]  /*6e40*/  UIADD3 UR4, UPT, UPT, UR44, 0x2200, URZ ;  /* 0x000022002c047890 */ /* 0x000fe2000fffe0ff */
[----:B------:R-:W-:Y:S01]  /*6e50*/  UMOV UR51, UR36 ;  /* 0x0000002400337c82 */ /* 0x000fe20008000000 */
[----:B------:R-:W-:Y:S02]  /*6e60*/  UIADD3 UR9, UPT, UPT, UR49, 0x40, URZ ;  /* 0x0000004031097890 */ /* 0x000fe4000fffe0ff */
[----:B------:R-:W-:Y:S02]  /*6e70*/  UIADD3 UR8, UPT, UPT, UR44, 0x2a00, URZ ;  /* 0x00002a002c087890 */ /* 0x000fe4000fffe0ff */
[----:B------:R-:W-:Y:S01]  /*6e80*/  MOV R96, UR4 ;  /* 0x0000000400607c02 */ /* 0x000fe20008000f00 */
[----:B------:R-:W-:Y:S01]  /*6e90*/  UMOV UR10, UR50 ;  /* 0x00000032000a7c82 */ /* 0x000fe20008000000 */
[----:B------:R-:W-:Y:S02]  /*6ea0*/  UMOV UR11, UR36 ;  /* 0x00000024000b7c82 */ /* 0x000fe40008000000 */
[----:B------:R-:W-:Y:S01]  /*6eb0*/  R2UR UR48, R96 ;  /* 0x00000000603072ca */ /* 0x000fe200000e0000 */
[----:B--2---:R-:W-:Y:S04]  /*6ec0*/  UIADD3 UR4, UP0, UPT, UR6, 0x680, URZ ;  /* 0x0000068006047890 */ /* 0x004fe8000ff1e0ff */
[----:B------:R-:W-:Y:S09]  /*6ed0*/  UIADD3.X UR5, UPT, UPT, URZ, UR7, URZ, UP0, !UPT ;  /* 0x00000007ff057290 */ /* 0x000ff200087fe4ff */
[----:B------:R2:W-:Y:S01]  /*6ee0*/  UTMASTG.3D [UR48], [UR4] ;  /* 0x00000030040073b5 */ /* 0x0005e20008010000 */
[----:B------:R2:W-:Y:S01]  /*6ef0*/  UTMASTG.3D [UR8], [UR4] ;  /* 0x00000008040073b5 */ /* 0x0005e20008010000 */
[----:B------:R0:W-:Y:S01]  /*6f00*/  UTMACMDFLUSH ;  /* 0x00000000000079b7 */ /* 0x0001e20000000000 */
[----:B--2---:R-:W-:Y:S04]  /*6f10*/  DEPBAR.LE SB0, 0x1 ;  /* 0x000080400000791a */ /* 0x004fe80000000000 */
.L_x_113:
[----:B------:R-:W-:Y:S05]  /*6f20*/  BSYNC.RECONVERGENT B0 ;  /* 0x0000000000007941 */ /* 0x000fea0003800200 */
.L_x_112:
[----:B------:R-:W-:Y:S06]  /*6f30*/  BAR.SYNC.DEFER_BLOCKING 0x1, 0x80 ;  /* 0x0042000000007b1d */ /* 0x000fec0000010000 */
[----:B------:R-:W2:Y:S01]  /*6f40*/  @P6 SYNCS.PHASECHK.TRANS64.TRYWAIT P0, [R109+URZ+0x40], R110 ;  /* 0x0000406e6d0065a7 */ /* 0x000ea200080011ff */
[----:B------:R-:W-:Y:S01]  /*6f50*/  BSSY B1, `(.L_x_114) ;  /* 0x0000020000017945 */ /* 0x000fe20003800000 */
[----:B--2---:R-:W-:Y:S03]  /*6f60*/  @P6 SEL R71, RZ, 0x1, !P0 ;  /* 0x00000001ff476807 */ /* 0x004fe60004000000 */
[----:B------:R-:W-:Y:S05]  /*6f70*/  @!P6 BRA `(.L_x_115) ;  /* 0x000000000074e947 */ /* 0x000fea0003800000 */
[----:B------:R-:W-:Y:S01]  /*6f80*/  ISETP.NE.AND P1, PT, R99, RZ, PT ;  /* 0x000000ff6300720c */ /* 0x000fe20003f25270 */
[----:B------:R-:W-:Y:S01]  /*6f90*/  BSSY B0, `(.L_x_116) ;  /* 0x0000009000007945 */ /* 0x000fe20003800000 */
[----:B------:R-:W-:Y:S11]  /*6fa0*/  ISETP.NE.AND P0, PT, R71, RZ, PT ;  /* 0x000000ff4700720c */ /* 0x000ff60003f05270 */
[----:B------:R-:W-:Y:S05]  /*6fb0*/  @P1 IMAD R0, R93, 0x1000, R84 ;  /* 0x000010005d001824 */ /* 0x000fea00078e0254 */
[----:B------:R-:W-:Y:S05]  /*6fc0*/  @P1 IADD3 R3, PT, PT, R0, UR44, RZ ;  /* 0x0000002c00031c10 */ /* 0x000fea000fffe0ff */
[----:B------:R-:W-:Y:S01]  /*6fd0*/  @P1 IMAD.IADD R3, R3, 0x1, R108 ;  /* 0x0000000103031824 */ /* 0x000fe200078e026c */
[----:B------:R-:W-:Y:S06]  /*6fe0*/  @P0 BRA `(.L_x_117) ;  /* 0x00000000000c0947 */ /* 0x000fec0003800000 */
[----:B------:R-:W-:Y:S04]  /*6ff0*/  SHF.L.U32 R2, R92, 0x1f, RZ ;  /* 0x0000001f5c027819 */ /* 0x000fe800000006ff */
[----:B------:R-:W2:Y:S02]  /*7000*/  SYNCS.PHASECHK.TRANS64.TRYWAIT P0, [R109+URZ+0x40], R2 ;  /* 0x000040026d0075a7 */ /* 0x000ea400080011ff */
[----:B--2---:R-:W-:Y:S05]  /*7010*/  @!P0 BRA `(.L_x_118) ;  /* 0x0000001800108947 */ /* 0x004fea0003800000 */
.L_x_117:
[----:B------:R-:W-:Y:S05]  /*7020*/  BSYNC B0 ;  /* 0x0000000000007941 */ /* 0x000fea0003800000 */
.L_x_116:
[----:B------:R-:W-:Y:S01]  /*7030*/  ISETP.NE.AND P0, PT, R99, RZ, PT ;  /* 0x000000ff6300720c */ /* 0x000fe20003f05270 */
[----:B--2---:R-:W-:Y:S02]  /*7040*/  VIADD R109, R109, 0x50 ;  /* 0x000000506d6d7836 */ /* 0x004fe40000000000 */
[----:B------:R-:W-:Y:S02]  /*7050*/  IMAD.U32 R2, RZ, RZ, UR46 ;  /* 0x0000002eff027e24 */ /* 0x000fe4000f8e00ff */
[----:B------:R-:W-:Y:S03]  /*7060*/  VIADD R93, R93, 0x1 ;  /* 0x000000015d5d7836 */ /* 0x000fe60000000000 */
[----:B------:R-:W-:Y:S05]  /*7070*/  PRMT R2, R2, 0x654, R109 ;  /* 0x0000065402027816 */ /* 0x000fea000000006d */
[----:B------:R2:W3:Y:S04]  /*7080*/  @P0 LDS.128 R72, [R0+UR44+0x200] ;  /* 0x0002002c00480984 */ /* 0x0004e80008000c00 */
[----:B------:R2:W4:Y:S01]  /*7090*/  @P0 LDS.128 R76, [R3+0x200] ;  /* 0x00020000034c0984 */ /* 0x0005220000000c00 */
        /* <DEDUP_REMOVED lines=11> */
.L_x_115:
[----:B------:R-:W-:Y:S05]  /*7150*/  BSYNC B1 ;  /* 0x0000000000017941 */ /* 0x000fea0003800000 */
.L_x_114:
[----:B--2---:R-:W-:Y:S05]  /*7160*/  VIADD R0, R39, 0x20 ;  /* 0x0000002027007836 */ /* 0x004fea0000000000 */
[----:B------:R-:W-:Y:S04]  /*7170*/  SHF.R.U32.HI R0, RZ, 0x15, R0 ;  /* 0x00000015ff007819 */ /* 0x000fe80000011600 */
[----:B------:R-:W-:Y:S11]  /*7180*/  LOP3.LUT P0, RZ, R0, 0x3, R87, 0x48, !PT ;  /* 0x0000000300ff7812 */ /* 0x000ff60007804857 */
[----:B------:R-:W-:Y:S02]  /*7190*/  @!UPT UIADD3 URZ, UPT, UPT, URZ, URZ, URZ ;  /* 0x000000fffffff290 */ /* 0x000fe4000fffe0ff */
[----:B------:R-:W-:Y:S05]  /*71a0*/  @!P0 BRA `(.L_x_119) ;  /* 0x0000000000408947 */ /* 0x000fea0003800000 */
[----:B------:R-:W2:Y:S01]  /*71b0*/  LDCU.64 UR8, c[0x4][0x70] ;  /* 0x01000e00ff0877ac */ /* 0x000ea20008000a00 */
[----:B------:R-:W-:Y:S01]  /*71c0*/  MOV R3, 0x0 ;  /* 0x0000000000037802 */ /* 0x000fe20000000f00 */
[----:B------:R-:W-:Y:S02]  /*71d0*/  HFMA2 R12, -RZ, RZ, 0, 5.9604644775390625e-08 ;  /* 0x00000001ff0c7431 */ /* 0x000fe400000001ff */
[----:B------:R-:W-:Y:S02]  /*71e0*/  IMAD.MOV.U32 R8, RZ, RZ, 0x192 ;  /* 0x00000192ff087424 */ /* 0x000fe400078e00ff */
[----:B------:R-:W-:Y:S01]  /*71f0*/  IMAD.MOV.U32 R13, RZ, RZ, RZ ;  /* 0x000000ffff0d7224 */ /* 0x000fe200078e00ff */
[----:B------:R-:W5:Y:S01]  /*7200*/  LDCU.64 UR6, c[0x4][0x78] ;  /* 0x01000f00ff0677ac */ /* 0x000f620008000a00 */
[----:B------:R-:W1:Y:S01]  /*7210*/  LDC.64 R2, c[0x4][R3] ;  /* 0x0100000003027b82 */ /* 0x000e620000000a00 */
[----:B------:R-:W3:Y:S01]  /*7220*/  LDCU.64 UR4, c[0x4][0x10] ;  /* 0x01000200ff0477ac */ /* 0x000ee20008000a00 */
[----:B--2---:R-:W-:Y:S01]  /*7230*/  MOV R5, UR9 ;  /* 0x0000000900057c02 */ /* 0x004fe20008000f00 */
[----:B------:R-:W-:Y:S01]  /*7240*/  IMAD.U32 R4, RZ, RZ, UR8 ;  /* 0x00000008ff047e24 */ /* 0x000fe2000f8e00ff */
[----:B-----5:R-:W-:Y:S01]  /*7250*/  MOV R7, UR7 ;  /* 0x0000000700077c02 */ /* 0x020fe20008000f00 */
[----:B------:R-:W-:Y:S01]  /*7260*/  IMAD.U32 R6, RZ, RZ, UR6 ;  /* 0x00000006ff067e24 */ /* 0x000fe2000f8e00ff */
[----:B---3--:R-:W-:Y:S01]  /*7270*/  MOV R11, UR5 ;  /* 0x00000005000b7c02 */ /* 0x008fe20008000f00 */
[----:B------:R-:W-:Y:S02]  /*7280*/  IMAD.U32 R10, RZ, RZ, UR4 ;  /* 0x00000004ff0a7e24 */ /* 0x000fe4000f8e00ff */
[----:B------:R-:W-:Y:S07]  /*7290*/  LEPC R20, `(.L_x_119) ;  /* 0x000000001014794e */ /* 0x000fee0000000000 */
[----:B-1--4-:R-:W-:Y:S05]  /*72a0*/  CALL.ABS.NOINC R2 ;  /* 0x0000000002007343 */ /* 0x012fea0003c00000 */
.L_x_119:
[----:B------:R-:W-:Y:S01]  /*72b0*/  ISETP.NE.AND P0, PT, R97, RZ, PT ;  /* 0x000000ff6100720c */ /* 0x000fe20003f05270 */
[----:B------:R-:W-:Y:S05]  /*72c0*/  WARPSYNC.ALL ;  /* 0x0000000000007948 */ /* 0x000fea0003800000 */
[----:B------:R-:W-:Y:S01]  /*72d0*/  R2UR UR4, R39 ;  /* 0x00000000270472ca */ /* 0x000fe200000e0000 */
[----:B------:R-:W-:Y:S01]  /*72e0*/  BSSY.RECONVERGENT B0, `(.L_x_120) ;  /* 0x00000a0000007945 */ /* 0x000fe20003800200 */
[-C--:B---3--:R-:W-:Y:S02]  /*72f0*/  F2FP.F16.E5M2.UNPACK_B R42, R72.reuse ;  /* 0x00000048ff2a723e */ /* 0x088fe400020004ff */
[----:B------:R-:W-:Y:S02]  /*7300*/  F2FP.F16.E5M2.UNPACK_B R72, R72.H1 ;  /* 0x00000048ff48723e */ /* 0x000fe400030004ff */
[-C--:B------:R-:W-:Y:S01]  /*7310*/  F2FP.F16.E5M2.UNPACK_B R46, R73.reuse ;  /* 0x00000049ff2e723e */ /* 0x080fe200020004ff */
[--C-:B------:R-:W-:Y:S01]  /*7320*/  HADD2.F32 R40, -RZ, R42.reuse.H0_H0 ;  /* 0x2000002aff287230 */ /* 0x100fe20000004100 */
[----:B------:R-:W-:Y:S01]  /*7330*/  F2FP.F16.E5M2.UNPACK_B R73, R73.H1 ;  /* 0x00000049ff49723e */ /* 0x000fe200030004ff */
[----:B------:R-:W-:Y:S01]  /*7340*/  HADD2.F32 R42, -RZ, R42.H1_H1 ;  /* 0x3000002aff2a7230 */ /* 0x000fe20000004100 */
[-C--:B------:R-:W-:Y:S01]  /*7350*/  F2FP.F16.E5M2.UNPACK_B R50, R74.reuse ;  /* 0x0000004aff32723e */ /* 0x080fe200020004ff */
[----:B------:R-:W-:Y:S01]  /*7360*/  HADD2.F32 R43, -RZ, R72.H0_H0 ;  /* 0x20000048ff2b7230 */ /* 0x000fe20000004100 */
[----:B------:R-:W-:Y:S01]  /*7370*/  F2FP.F16.E5M2.UNPACK_B R74, R74.H1 ;  /* 0x0000004aff4a723e */ /* 0x000fe200030004ff */
[----:B------:R-:W2:Y:S01]  /*7380*/  LDTM.x32 R4, tmem[UR4+0x20] ;  /* 0x00002004000479ee */ /* 0x000ea200082c0000 */
[----:B------:R-:W-:Y:S01]  /*7390*/  NOP ;  /* 0x0000000000007918 */ /* 0x000fe20000000000 */
[----:B------:R-:W-:Y:S01]  /*73a0*/  IADD3 R90, PT, PT, R90, 0xb0, RZ ;  /* 0x000000b05a5a7810 */ /* 0x000fe20007ffe0ff */
[--C-:B------:R-:W-:Y:S01]  /*73b0*/  HADD2.F32 R45, -RZ, R46.reuse.H0_H0 ;  /* 0x2000002eff2d7230 */ /* 0x100fe20000004100 */
[----:B------:R-:W-:Y:S01]  /*73c0*/  F2FP.F16.E5M2.UNPACK_B R54, R75 ;  /* 0x0000004bff36723e */ /* 0x000fe200020004ff */
[----:B------:R-:W-:Y:S01]  /*73d0*/  HADD2.F32 R46, -RZ, R46.H1_H1 ;  /* 0x3000002eff2e7230 */ /* 0x000fe20000004100 */
[----:B------:R-:W-:Y:S01]  /*73e0*/  LOP3.LUT R90, R90, 0xfefffff8, RZ, 0xc0, !PT ;  /* 0xfefffff85a5a7812 */ /* 0x000fe200078ec0ff */
[--C-:B------:R-:W-:Y:S01]  /*73f0*/  HADD2.F32 R49, -RZ, R50.reuse.H0_H0 ;  /* 0x20000032ff317230 */ /* 0x100fe20000004100 */
[----:B----4-:R-:W-:Y:S01]  /*7400*/  F2FP.F16.E5M2.UNPACK_B R58, R76 ;  /* 0x0000004cff3a723e */ /* 0x010fe200020004ff */
[----:B------:R-:W-:Y:S01]  /*7410*/  HADD2.F32 R50, -RZ, R50.H1_H1 ;  /* 0x30000032ff327230 */ /* 0x000fe20000004100 */
[----:B--2---:R2:W-:Y:S01]  /*7420*/  SYNCS.ARRIVE.TRANS64.RED.A1T0 RZ, [R90+URZ], RZ ;  /* 0x000000ff5aff79a7 */ /* 0x0045e200081004ff */
[--C-:B------:R-:W-:Y:S01]  /*7430*/  HADD2.F32 R53, -RZ, R54.reuse.H0_H0 ;  /* 0x20000036ff357230 */ /* 0x100fe20000004100 */
[----:B------:R-:W-:Y:S01]  /*7440*/  F2FP.F16.E5M2.UNPACK_B R62, R77 ;  /* 0x0000004dff3e723e */ /* 0x000fe200020004ff */
[----:B------:R-:W-:Y:S01]  /*7450*/  HADD2.F32 R54, -RZ, R54.H1_H1 ;  /* 0x30000036ff367230 */ /* 0x000fe20000004100 */
[----:B------:R-:W-:Y:S01]  /*7460*/  F2FP.F16.E5M2.UNPACK_B R66, R78 ;  /* 0x0000004eff42723e */ /* 0x000fe200020004ff */
[--C-:B------:R-:W-:Y:S01]  /*7470*/  HADD2.F32 R57, -RZ, R58.reuse.H0_H0 ;  /* 0x2000003aff397230 */ /* 0x100fe20000004100 */
[----:B------:R-:W-:Y:S01]  /*7480*/  F2FP.F16.E5M2.UNPACK_B R70, R79 ;  /* 0x0000004fff46723e */ /* 0x000fe200020004ff */
[----:B------:R-:W-:Y:S01]  /*7490*/  HADD2.F32 R58, -RZ, R58.H1_H1 ;  /* 0x3000003aff3a7230 */ /* 0x000fe20000004100 */
[----:B------:R-:W-:Y:S01]  /*74a0*/  F2FP.F16.E5M2.UNPACK_B R75, R75.H1 ;  /* 0x0000004bff4b723e */ /* 0x000fe200030004ff */
[--C-:B------:R-:W-:Y:S01]  /*74b0*/  HADD2.F32 R61, -RZ, R62.reuse.H0_H0 ;  /* 0x2000003eff3d7230 */ /* 0x100fe20000004100 */
[----:B------:R-:W-:Y:S01]  /*74c0*/  F2FP.F16.E5M2.UNPACK_B R76, R76.H1 ;  /* 0x0000004cff4c723e */ /* 0x000fe200030004ff */
[----:B------:R-:W-:Y:S01]  /*74d0*/  HADD2.F32 R63, -RZ, R62.H1_H1 ;  /* 0x3000003eff3f7230 */ /* 0x000fe20000004100 */
[----:B------:R-:W-:Y:S01]  /*74e0*/  F2FP.F16.E5M2.UNPACK_B R77, R77.H1 ;  /* 0x0000004dff4d723e */ /* 0x000fe200030004ff */
[--C-:B------:R-:W-:Y:S02]  /*74f0*/  HADD2.F32 R65, -RZ, R66.reuse.H0_H0 ;  /* 0x20000042ff417230 */ /* 0x100fe40000004100 */
[C---:B------:R-:W-:Y:S01]  /*7500*/  FMUL R4, R38.reuse, R4 ;  /* 0x0000000426047220 */ /* 0x040fe20000400000 */
        /* <DEDUP_REMOVED lines=16> */
[--C-:B------:R-:W-:Y:S02]  /*7610*/  HADD2.F32 R69, -RZ, R70.reuse.H0_H0 ;  /* 0x20000046ff457230 */ /* 0x100fe40000004100 */
[C---:B------:R-:W-:Y:S01]  /*7620*/  FMUL R28, R38.reuse, R32 ;  /* 0x00000020261c7220 */ /* 0x040fe20000400000 */
[----:B------:R-:W-:Y:S02]  /*7630*/  HADD2.F32 R70, -RZ, R70.H1_H1 ;  /* 0x30000046ff467230 */ /* 0x000fe40000004100 */
[C---:B------:R-:W-:Y:S01]  /*7640*/  FMUL R29, R38.reuse, R33 ;  /* 0x00000021261d7220 */ /* 0x040fe20000400000 */
[----:B------:R-:W-:Y:S02]  /*7650*/  HADD2.F32 R44, -RZ, R72.H1_H1 ;  /* 0x30000048ff2c7230 */ /* 0x000fe40000004100 */
[C---:B------:R-:W-:Y:S01]  /*7660*/  FMUL R6, R38.reuse, R6 ;  /* 0x0000000626067220 */ /* 0x040fe20000400000 */
[C---:B------:R-:W-:Y:S01]  /*7670*/  FMUL R7, R38.reuse, R7 ;  /* 0x0000000726077220 */ /* 0x040fe20000400000 */
[--C-:B------:R-:W-:Y:S02]  /*7680*/  HADD2.F32 R47, -RZ, R73.reuse.H0_H0 ;  /* 0x20000049ff2f7230 */ /* 0x100fe40000004100 */
[C---:B------:R-:W-:Y:S01]  /*7690*/  FMUL R10, R38.reuse, R10 ;  /* 0x0000000a260a7220 */ /* 0x040fe20000400000 */
[C---:B------:R-:W-:Y:S01]  /*76a0*/  FFMA R6, R41.reuse, R43, R6 ;  /* 0x0000002b29067223 */ /* 0x040fe20000000006 */
[----:B------:R-:W-:Y:S02]  /*76b0*/  HADD2.F32 R48, -RZ, R73.H1_H1 ;  /* 0x30000049ff307230 */ /* 0x000fe40000004100 */
[C---:B------:R-:W-:Y:S01]  /*76c0*/  FFMA R7, R41.reuse, R44, R7 ;  /* 0x0000002c29077223 */ /* 0x040fe20000000007 */
[C---:B------:R-:W-:Y:S01]  /*76d0*/  FFMA R8, R41.reuse, R45, R8 ;  /* 0x0000002d29087223 */ /* 0x040fe20000000008 */
[C---:B------:R-:W-:Y:S01]  /*76e0*/  FFMA R9, R41.reuse, R46, R9 ;  /* 0x0000002e29097223 */ /* 0x040fe20000000009 */
[----:B------:R-:W-:Y:S01]  /*76f0*/  FFMA R10, R41, R47, R10 ;  /* 0x0000002f290a7223 */ /* 0x000fe2000000000a */
[C---:B------:R-:W-:Y:S01]  /*7700*/  FMUL R11, R38.reuse, R11 ;  /* 0x0000000b260b7220 */ /* 0x040fe20000400000 */
[----:B------:R-:W-:Y:S01]  /*7710*/  F2FP.F16.E5M2.UNPACK_B R78, R78.H1 ;  /* 0x0000004eff4e723e */ /* 0x000fe200030004ff */
[--C-:B------:R-:W-:Y:S01]  /*7720*/  HADD2.F32 R51, -RZ, R74.reuse.H0_H0 ;  /* 0x2000004aff337230 */ /* 0x100fe20000004100 */
[----:B-1----:R-:W-:Y:S01]  /*7730*/  F2FP.SATFINITE.E5M2.F32.PACK_AB_MERGE_C R100, R7, R6, RZ ;  /* 0x000000060764723e */ /* 0x002fe200048060ff */
[C---:B------:R-:W-:Y:S01]  /*7740*/  FFMA R11, R41.reuse, R48, R11 ;  /* 0x00000030290b7223 */ /* 0x040fe2000000000b */
[C---:B------:R-:W-:Y:S01]  /*7750*/  FFMA R12, R41.reuse, R49, R12 ;  /* 0x00000031290c7223 */ /* 0x040fe2000000000c */
[----:B------:R-:W-:Y:S01]  /*7760*/  FFMA R13, R41, R50, R13 ;  /* 0x00000032290d7223 */ /* 0x000fe2000000000d */
[----:B------:R-:W-:Y:S01]  /*7770*/  F2FP.SATFINITE.E5M2.F32.PACK_AB_MERGE_C R100, R5, R4, R100 ;  /* 0x000000040564723e */ /* 0x000fe20004806064 */
[----:B------:R-:W-:Y:S01]  /*7780*/  HADD2.F32 R52, -RZ, R74.H1_H1 ;  /* 0x3000004aff347230 */ /* 0x000fe20000004100 */
[----:B------:R-:W-:Y:S01]  /*7790*/  F2FP.SATFINITE.E5M2.F32.PACK_AB_MERGE_C R101, R11, R10, RZ ;  /* 0x0000000a0b65723e */ /* 0x000fe200048060ff */
[C---:B------:R-:W-:Y:S01]  /*77a0*/  FMUL R14, R38.reuse, R14 ;  /* 0x0000000e260e7220 */ /* 0x040fe20000400000 */
[C---:B------:R-:W-:Y:S01]  /*77b0*/  FMUL R15, R38.reuse, R15 ;  /* 0x0000000f260f7220 */ /* 0x040fe20000400000 */
[--C-:B------:R-:W-:Y:S01]  /*77c0*/  HADD2.F32 R55, -RZ, R75.reuse.H0_H0 ;  /* 0x2000004bff377230 */ /* 0x100fe20000004100 */
[----:B------:R-:W-:Y:S01]  /*77d0*/  F2FP.SATFINITE.E5M2.F32.PACK_AB_MERGE_C R101, R9, R8, R101 ;  /* 0x000000080965723e */ /* 0x000fe20004806065 */
[C---:B------:R-:W-:Y:S01]  /*77e0*/  FFMA R14, R41.reuse, R51, R14 ;  /* 0x00000033290e7223 */ /* 0x040fe2000000000e */
[C---:B------:R-:W-:Y:S01]  /*77f0*/  FFMA R15, R41.reuse, R52, R15 ;  /* 0x00000034290f7223 */ /* 0x040fe2000000000f */
[C---:B------:R-:W-:Y:S01]  /*7800*/  FFMA R16, R41.reuse, R53, R16 ;  /* 0x0000003529107223 */ /* 0x040fe20000000010 */
[C---:B------:R-:W-:Y:S01]  /*7810*/  FFMA R17, R41.reuse, R54, R17 ;  /* 0x0000003629117223 */ /* 0x040fe20000000011 */
        /* <DEDUP_REMOVED lines=15> */
[C---:B------:R-:W-:Y:S01]  /*7910*/  FFMA R23, R41.reuse, R60, R23 ;  /* 0x0000003c29177223 */ /* 0x040fe20000000017 */
[C---:B------:R-:W-:Y:S01]  /*7920*/  FMUL R27, R38.reuse, R27 ;  /* 0x0000001b261b7220 */ /* 0x040fe20000400000 */
[C---:B------:R-:W-:Y:S01]  /*7930*/  FFMA R0, R41.reuse, R61, R0 ;  /* 0x0000003d29007223 */ /* 0x040fe20000000000 */
[----:B------:R-:W-:Y:S01]  /*7940*/  F2FP.F16.E5M2.UNPACK_B R79, R79.H1 ;  /* 0x0000004fff4f723e */ /* 0x000fe200030004ff */
        /* <DEDUP_REMOVED lines=16> */
[----:B------:R-:W-:Y:S01]  /*7a50*/  FFMA R28, R41, R69, R28 ;  /* 0x00000045291c7223 */ /* 0x000fe2000000001c */
[----:B------:R-:W-:Y:S01]  /*7a60*/  F2FP.SATFINITE.E5M2.F32.PACK_AB_MERGE_C R103, R19, R18, RZ ;  /* 0x000000121367723e */ /* 0x000fe200048060ff */
        /* <DEDUP_REMOVED lines=14> */
[----:B--2---:R-:W-:Y:S03]  /*7b50*/  IADD3 R90, PT, PT, R36, 0x1, RZ ;  /* 0x00000001245a7810 */ /* 0x004fe60007ffe0ff */
        /* <DEDUP_REMOVED lines=10> */
[----:B------:R-:W-:Y:S02]  /*7c00*/  UIADD3 UR13, UPT, UPT, UR49, 0x20, URZ ;  /* 0x00000020310d7890 */ /* 0x000fe4000fffe0ff */
[----:B------:R-:W-:Y:S01]  /*7c10*/  UIADD3 UR12, UPT, UPT, UR44, 0x3200, URZ ;  /* 0x000032002c0c7890 */ /* 0x000fe2000fffe0ff */
[----:B------:R-:W-:Y:S01]  /*7c20*/  UMOV UR14, UR50 ;  /* 0x00000032000e7c82 */ /* 0x000fe20008000000 */
[----:B------:R-:W-:Y:S01]  /*7c30*/  UMOV UR15, UR36 ;  /* 0x00000024000f7c82 */ /* 0x000fe20008000000 */
[----:B------:R-:W-:Y:S02]  /*7c40*/  UIADD3 UR9, UPT, UPT, UR49, 0x60, URZ ;  /* 0x0000006031097890 */ /* 0x000fe4000fffe0ff */
[----:B------:R-:W-:Y:S01]  /*7c50*/  UIADD3 UR8, UPT, UPT, UR44, 0x3a00, URZ ;  /* 0x00003a002c087890 */ /* 0x000fe2000fffe0ff */
[----:B------:R-:W-:Y:S01]  /*7c60*/  UMOV UR10, UR50 ;  /* 0x00000032000a7c82 */ /* 0x000fe20008000000 */
[----:B------:R-:W-:Y:S01]  /*7c70*/  UMOV UR11, UR36 ;  /* 0x00000024000b7c82 */ /* 0x000fe20008000000 */
[----:B--2---:R-:W-:Y:S04]  /*7c80*/  UIADD3 UR4, UP0, UPT, UR6, 0x680, URZ ;  /* 0x0000068006047890 */ /* 0x004fe8000ff1e0ff */
[----:B------:R-:W-:Y:S09]  /*7c90*/  UIADD3.X UR5, UPT, UPT, URZ, UR7, URZ, UP0, !UPT ;  /* 0x00000007ff057290 */ /* 0x000ff200087fe4ff */
[----:B------:R2:W-:Y:S01]  /*7ca0*/  UTMASTG.3D [UR12], [UR4] ;  /* 0x0000000c040073b5 */ /* 0x0005e20008010000 */
[----:B------:R2:W-:Y:S01]  /*7cb0*/  UTMASTG.3D [UR8], [UR4] ;  /* 0x00000008040073b5 */ /* 0x0005e20008010000 */
[----:B------:R0:W-:Y:S01]  /*7cc0*/  UTMACMDFLUSH ;  /* 0x00000000000079b7 */ /* 0x0001e20000000000 */
[----:B--2---:R-:W-:Y:S04]  /*7cd0*/  DEPBAR.LE SB0, 0x1 ;  /* 0x000080400000791a */ /* 0x004fe80000000000 */
.L_x_121:
[----:B------:R-:W-:Y:S05]  /*7ce0*/  BSYNC.RECONVERGENT B0 ;  /* 0x0000000000007941 */ /* 0x000fea0003800200 */
.L_x_120:
[----:B------:R-:W-:Y:S01]  /*7cf0*/  R2UR UR4, R88 ;  /* 0x00000000580472ca */ /* 0x000fe200000e0000 */
[----:B------:R-:W-:Y:S01]  /*7d00*/  BAR.SYNC.DEFER_BLOCKING 0x1, 0x80 ;  /* 0x0042000000007b1d */ /* 0x000fe20000010000 */
[----:B------:R-:W-:Y:S01]  /*7d10*/  ISETP.NE.AND P0, PT, R91, 0x2, PT ;  /* 0x000000025b00780c */ /* 0x000fe20003f05270 */
[----:B------:R-:W-:Y:S01]  /*7d20*/  UISETP.NE.AND UP0, UPT, UR45, URZ, UPT ;  /* 0x000000ff2d00728c */ /* 0x000fe2000bf05270 */
[----:B------:R-:W-:Y:S01]  /*7d30*/  ISETP.NE.AND P1, PT, R90, 0x4, PT ;  /* 0x000000045a00780c */ /* 0x000fe20003f25270 */
[----:B------:R-:W-:Y:S01]  /*7d40*/  UIADD3 UR24, UPT, UPT, UR37, UR63, URZ ;  /* 0x0000003f25187290 */ /* 0x000fe2000fffe0ff */
[----:B------:R-:W-:Y:S02]  /*7d50*/  SEL R3, RZ, 0x1, P0 ;  /* 0x00000001ff037807 */ /* 0x000fe40000000000 */
[----:B------:R-:W-:Y:S02]  /*7d60*/  SEL R0, RZ, 0x1, P1 ;  /* 0x00000001ff007807 */ /* 0x000fe40000800000 */
[----:B------:R-:W-:Y:S02]  /*7d70*/  LOP3.LUT R94, R94, R3, RZ, 0x3c, !PT ;  /* 0x000000035e5e7212 */ /* 0x000fe400078e3cff */
[----:B------:R-:W-:Y:S01]  /*7d80*/  LOP3.LUT R95, R95, R0, RZ, 0x3c, !PT ;  /* 0x000000005f5f7212 */ /* 0x000fe200078e3cff */
[----:B------:R-:W-:Y:S01]  /*7d90*/  UIADD3 UR20, UPT, UPT, UR38, UR4, URZ ;  /* 0x0000000426147290 */ /* 0x000fe2000fffe0ff */
[----:B------:R-:W-:Y:S02]  /*7da0*/  SEL R91, R91, RZ, P0 ;  /* 0x000000ff5b5b7207 */ /* 0x000fe40000000000 */
[----:B------:R-:W-:Y:S01]  /*7db0*/  SEL R36, R90, RZ, P1 ;  /* 0x000000ff5a247207 */ /* 0x000fe20000800000 */
[----:B------:R-:W-:Y:S01]  /*7dc0*/  UMOV UR36, UR59 ;  /* 0x0000003b00247c82 */ /* 0x000fe20008000000 */
[----:B------:R-:W-:Y:S07]  /*7dd0*/  BRA.U UP0, `(.L_x_122) ;  /* 0xffffffd500787547 */ /* 0x000fee000b83ffff */
[----:B------:R-:W-:Y:S05]  /*7de0*/  EXIT ;  /* 0x000000000000794d */ /* 0x000fea0003800000 */
.L_x_24:
[----:B--2---:R2:W3:Y:S02]  /*7df0*/  SYNCS.PHASECHK.TRANS64.TRYWAIT P0, [R3+URZ+0xe0], R2 ;  /* 0x0000e002030075a7 */ /* 0x0044e400080011ff */
[----:B---3--:R-:W-:Y:S05]  /*7e00*/  @!P0 NANOSLEEP.SYNCS 0x989680 ;  /* 0x009896800000895d */ /* 0x008fea0003900000 */
[----:B------:R-:W3:Y:S02]  /*7e10*/  @!P0 SYNCS.PHASECHK.TRANS64 P0, [R3+URZ+0xe0], R2 ;  /* 0x0000e002030085a7 */ /* 0x000ee400080010ff */
[----:B---3--:R-:W-:Y:S05]  /*7e20*/  @!P0 BRA `(.L_x_24) ;  /* 0xfffffffc00f08947 */ /* 0x008fea000383ffff */
[----:B------:R-:W-:Y:S05]  /*7e30*/  BRA `(.L_x_123) ;  /* 0xffffff9800e87947 */ /* 0x000fea000383ffff */
.L_x_27:
[----:B-1----:R-:W-:-:S07]  /*7e40*/  MOV R0, UR33 ;  /* 0x0000002100007c02 */ /* 0x002fce0008000f00 */
.L_x_124:
[----:B-1----:R1:W2:Y:S02]  /*7e50*/  SYNCS.PHASECHK.TRANS64.TRYWAIT P0, [R0+URZ+0x20], R3 ;  /* 0x00002003000075a7 */ /* 0x0022a400080011ff */
[----:B--2---:R-:W-:Y:S05]  /*7e60*/  @!P0 NANOSLEEP.SYNCS 0x989680 ;  /* 0x009896800000895d */ /* 0x004fea0003900000 */
[----:B------:R-:W2:Y:S02]  /*7e70*/  @!P0 SYNCS.PHASECHK.TRANS64 P0, [R0+URZ+0x20], R3 ;  /* 0x00002003000085a7 */ /* 0x000ea400080010ff */
[----:B--2---:R-:W-:Y:S05]  /*7e80*/  @!P0 BRA `(.L_x_124) ;  /* 0xfffffffc00f08947 */ /* 0x004fea000383ffff */
[----:B------:R-:W-:Y:S05]  /*7e90*/  BRA `(.L_x_26) ;  /* 0xffffff9c00407947 */ /* 0x000fea000383ffff */
.L_x_34:
[----:B-1----:R-:W-:-:S07]  /*7ea0*/  MOV R0, UR17 ;  /* 0x0000001100007c02 */ /* 0x002fce0008000f00 */
.L_x_125:
[----:B-1----:R1:W2:Y:S02]  /*7eb0*/  SYNCS.PHASECHK.TRANS64.TRYWAIT P0, [R0+URZ+0x20], R3 ;  /* 0x00002003000075a7 */ /* 0x0022a400080011ff */
[----:B--2---:R-:W-:Y:S05]  /*7ec0*/  @!P0 NANOSLEEP.SYNCS 0x989680 ;  /* 0x009896800000895d */ /* 0x004fea0003900000 */
[----:B------:R-:W2:Y:S02]  /*7ed0*/  @!P0 SYNCS.PHASECHK.TRANS64 P0, [R0+URZ+0x20], R3 ;  /* 0x00002003000085a7 */ /* 0x000ea400080010ff */
[----:B--2---:R-:W-:Y:S05]  /*7ee0*/  @!P0 BRA `(.L_x_125) ;  /* 0xfffffffc00f08947 */ /* 0x004fea000383ffff */
[----:B------:R-:W-:Y:S05]  /*7ef0*/  BRA `(.L_x_33) ;  /* 0xffffffa000007947 */ /* 0x000fea000383ffff */
.L_x_39:
[----:B-1----:R1:W2:Y:S02]  /*7f00*/  SYNCS.PHASECHK.TRANS64.TRYWAIT P0, [R3+URZ+0x70], R0 ;  /* 0x00007000030075a7 */ /* 0x0022a400080011ff */
[----:B--2---:R-:W-:Y:S05]  /*7f10*/  @!P0 NANOSLEEP.SYNCS 0x989680 ;  /* 0x009896800000895d */ /* 0x004fea0003900000 */
[----:B------:R-:W2:Y:S02]  /*7f20*/  @!P0 SYNCS.PHASECHK.TRANS64 P0, [R3+URZ+0x70], R0 ;  /* 0x00007000030085a7 */ /* 0x000ea400080010ff */
[----:B--2---:R-:W-:Y:S05]  /*7f30*/  @!P0 BRA `(.L_x_39) ;  /* 0xfffffffc00f08947 */ /* 0x004fea000383ffff */
[----:B------:R-:W-:Y:S05]  /*7f40*/  BRA `(.L_x_126) ;  /* 0xffffffa000a87947 */ /* 0x000fea000383ffff */
.L_x_43:
[----:B-1----:R-:W-:-:S07]  /*7f50*/  MOV R0, UR4 ;  /* 0x0000000400007c02 */ /* 0x002fce0008000f00 */
.L_x_127:
[----:B-1----:R1:W2:Y:S02]  /*7f60*/  SYNCS.PHASECHK.TRANS64.TRYWAIT P0, [R0+URZ], R3 ;  /* 0x00000003000075a7 */ /* 0x0022a400080011ff */
[----:B--2---:R-:W-:Y:S05]  /*7f70*/  @!P0 NANOSLEEP.SYNCS 0x989680 ;  /* 0x009896800000895d */ /* 0x004fea0003900000 */
[----:B------:R-:W2:Y:S02]  /*7f80*/  @!P0 SYNCS.PHASECHK.TRANS64 P0, [R0+URZ], R3 ;  /* 0x00000003000085a7 */ /* 0x000ea400080010ff */
[----:B--2---:R-:W-:Y:S05]  /*7f90*/  @!P0 BRA `(.L_x_127) ;  /* 0xfffffffc00f08947 */ /* 0x004fea000383ffff */
[----:B------:R-:W-:Y:S05]  /*7fa0*/  BRA `(.L_x_128) ;  /* 0xffffffa800507947 */ /* 0x000fea000383ffff */
.L_x_44:
[----:B------:R-:W-:-:S07]  /*7fb0*/  MOV R0, UR5 ;  /* 0x0000000500007c02 */ /* 0x000fce0008000f00 */
.L_x_129:
[----:B-1----:R1:W2:Y:S02]  /*7fc0*/  SYNCS.PHASECHK.TRANS64.TRYWAIT P0, [R0+URZ], R3 ;  /* 0x00000003000075a7 */ /* 0x0022a400080011ff */
[----:B--2---:R-:W-:Y:S05]  /*7fd0*/  @!P0 NANOSLEEP.SYNCS 0x989680 ;  /* 0x009896800000895d */ /* 0x004fea0003900000 */
[----:B------:R-:W2:Y:S02]  /*7fe0*/  @!P0 SYNCS.PHASECHK.TRANS64 P0, [R0+URZ], R3 ;  /* 0x00000003000085a7 */ /* 0x000ea400080010ff */
[----:B--2---:R-:W-:Y:S05]  /*7ff0*/  @!P0 BRA `(.L_x_129) ;  /* 0xfffffffc00f08947 */ /* 0x004fea000383ffff */
[----:B------:R-:W-:Y:S05]  /*8000*/  BRA `(.L_x_130) ;  /* 0xffffffa8005c7947 */ /* 0x000fea000383ffff */
.L_x_45:
[----:B------:R-:W-:-:S07]  /*8010*/  MOV R0, UR5 ;  /* 0x0000000500007c02 */ /* 0x000fce0008000f00 */
.L_x_131:
[----:B-1----:R1:W2:Y:S02]  /*8020*/  SYNCS.PHASECHK.TRANS64.TRYWAIT P0, [R0+URZ], R3 ;  /* 0x00000003000075a7 */ /* 0x0022a400080011ff */
[----:B--2---:R-:W-:Y:S05]  /*8030*/  @!P0 NANOSLEEP.SYNCS 0x989680 ;  /* 0x009896800000895d */ /* 0x004fea0003900000 */
[----:B------:R-:W2:Y:S02]  /*8040*/  @!P0 SYNCS.PHASECHK.TRANS64 P0, [R0+URZ], R3 ;  /* 0x00000003000085a7 */ /* 0x000ea400080010ff */
[----:B--2---:R-:W-:Y:S05]  /*8050*/  @!P0 BRA `(.L_x_131) ;  /* 0xfffffffc00f08947 */ /* 0x004fea000383ffff */
[----:B------:R-:W-:Y:S05]  /*8060*/  BRA `(.L_x_132) ;  /* 0xffffffa800687947 */ /* 0x000fea000383ffff */
.L_x_48:
[----:B-1----:R1:W2:Y:S02]  /*8070*/  SYNCS.PHASECHK.TRANS64.TRYWAIT P0, [R2+URZ+0xd0], R5 ;  /* 0x0000d005020075a7 */ /* 0x0022a400080011ff */
[----:B--2---:R-:W-:Y:S05]  /*8080*/  @!P0 NANOSLEEP.SYNCS 0x989680 ;  /* 0x009896800000895d */ /* 0x004fea0003900000 */
[----:B------:R-:W2:Y:S02]  /*8090*/  @!P0 SYNCS.PHASECHK.TRANS64 P0, [R2+URZ+0xd0], R5 ;  /* 0x0000d005020085a7 */ /* 0x000ea400080010ff */
[----:B--2---:R-:W-:Y:S05]  /*80a0*/  @!P0 BRA `(.L_x_48) ;  /* 0xfffffffc00f08947 */ /* 0x004fea000383ffff */
[----:B------:R-:W-:Y:S05]  /*80b0*/  BRA `(.L_x_133) ;  /* 0xffffffa800c47947 */ /* 0x000fea000383ffff */
.L_x_49:
[----:B------:R-:W-:-:S07]  /*80c0*/  MOV R2, UR4 ;  /* 0x0000000400027c02 */ /* 0x000fce0008000f00 */
.L_x_134:
[----:B-1----:R1:W2:Y:S02]  /*80d0*/  SYNCS.PHASECHK.TRANS64.TRYWAIT P0, [R2+URZ+0x80], R5 ;  /* 0x00008005020075a7 */ /* 0x0022a400080011ff */
[----:B--2---:R-:W-:Y:S05]  /*80e0*/  @!P0 NANOSLEEP.SYNCS 0x989680 ;  /* 0x009896800000895d */ /* 0x004fea0003900000 */
[----:B------:R-:W2:Y:S02]  /*80f0*/  @!P0 SYNCS.PHASECHK.TRANS64 P0, [R2+URZ+0x80], R5 ;  /* 0x00008005020085a7 */ /* 0x000ea400080010ff */
[----:B--2---:R-:W-:Y:S05]  /*8100*/  @!P0 BRA `(.L_x_134) ;  /* 0xfffffffc00f08947 */ /* 0x004fea000383ffff */
[----:B------:R-:W-:Y:S05]  /*8110*/  BRA `(.L_x_135) ;  /* 0xffffffa800d47947 */ /* 0x000fea000383ffff */
.L_x_50:
[----:B-1----:R1:W2:Y:S02]  /*8120*/  SYNCS.PHASECHK.TRANS64.TRYWAIT P1, [R2+URZ+0x70], R5 ;  /* 0x00007005020075a7 */ /* 0x0022a400080211ff */
[----:B--2---:R-:W-:Y:S05]  /*8130*/  @!P1 NANOSLEEP.SYNCS 0x989680 ;  /* 0x009896800000995d */ /* 0x004fea0003900000 */
[----:B------:R-:W2:Y:S02]  /*8140*/  @!P1 SYNCS.PHASECHK.TRANS64 P1, [R2+URZ+0x70], R5 ;  /* 0x00007005020095a7 */ /* 0x000ea400080210ff */
[----:B--2---:R-:W-:Y:S05]  /*8150*/  @!P1 BRA `(.L_x_50) ;  /* 0xfffffffc00f09947 */ /* 0x004fea000383ffff */
[----:B------:R-:W-:Y:S05]  /*8160*/  BRA `(.L_x_136) ;  /* 0xffffffac00047947 */ /* 0x000fea000383ffff */
.L_x_53:
[----:B------:R-:W-:-:S07]  /*8170*/  MOV R0, UR4 ;  /* 0x0000000400007c02 */ /* 0x000fce0008000f00 */
.L_x_137:
[----:B-1----:R1:W2:Y:S02]  /*8180*/  SYNCS.PHASECHK.TRANS64.TRYWAIT P0, [R0+URZ+0x80], R3 ;  /* 0x00008003000075a7 */ /* 0x0022a400080011ff */
[----:B--2---:R-:W-:Y:S05]  /*8190*/  @!P0 NANOSLEEP.SYNCS 0x989680 ;  /* 0x009896800000895d */ /* 0x004fea0003900000 */
[----:B------:R-:W2:Y:S02]  /*81a0*/  @!P0 SYNCS.PHASECHK.TRANS64 P0, [R0+URZ+0x80], R3 ;  /* 0x00008003000085a7 */ /* 0x000ea400080010ff */
[----:B--2---:R-:W-:Y:S05]  /*81b0*/  @!P0 BRA `(.L_x_137) ;  /* 0xfffffffc00f08947 */ /* 0x004fea000383ffff */
[----:B------:R-:W-:Y:S05]  /*81c0*/  BRA `(.L_x_52) ;  /* 0xffffffac00587947 */ /* 0x000fea000383ffff */
.L_x_62:
[----:B-1----:R-:W-:-:S04]  /*81d0*/  MOV R0, UR5 ;  /* 0x0000000500007c02 */ /* 0x002fc80008000f00 */
[----:B------:R1:W2:Y:S03]  /*81e0*/  SYNCS.PHASECHK.TRANS64.TRYWAIT P0, [R0+URZ+0x8], R7 ;  /* 0x00000807000075a7 */ /* 0x0002a600080011ff */
[----:B--2---:R-:W-:Y:S05]  /*81f0*/  @!P0 NANOSLEEP.SYNCS 0x989680 ;  /* 0x009896800000895d */ /* 0x004fea0003900000 */
[----:B------:R-:W2:Y:S02]  /*8200*/  @!P0 SYNCS.PHASECHK.TRANS64 P0, [R0+URZ+0x8], R7 ;  /* 0x00000807000085a7 */ /* 0x000ea400080010ff */
[----:B--2---:R-:W-:Y:S05]  /*8210*/  @!P0 BRA `(.L_x_62) ;  /* 0xfffffffc00ec8947 */ /* 0x004fea000383ffff */
[----:B------:R-:W-:Y:S05]  /*8220*/  BRA `(.L_x_61) ;  /* 0xffffffb0000c7947 */ /* 0x000fea000383ffff */
.L_x_64:
[----:B------:R-:W-:Y:S01]  /*8230*/  BSSY B0, `(.L_x_138) ;  /* 0x0000006000007945 */ /* 0x000fe20003800000 */
[----:B------:R-:W-:-:S07]  /*8240*/  MOV R15, 0xffffffff ;  /* 0xffffffff000f7802 */ /* 0x000fce0000000f00 */
[----:B-1---5:R-:W-:Y:S05]  /*8250*/  WARPSYNC.COLLECTIVE R15, `(.L_x_139) ;  /* 0x000000000f0c7348 */ /* 0x022fea0003c00000 */
[----:B------:R-:W-:Y:S02]  /*8260*/  ELECT P6, UR79, PT ;  /* 0x00000000004f782f */ /* 0x000fe400038c0000 */
[----:B------:R-:W-:Y:S01]  /*8270*/  MOV R14, UR79 ;  /* 0x0000004f000e7c02 */ /* 0x000fe20008000f00 */
[----:B-1---5:R-:W-:Y:S10]  /*8280*/  ENDCOLLECTIVE ;  /* 0x000000000000791b */ /* 0x022ff40003800000 */
.L_x_139:
[----:B------:R-:W-:Y:S05]  /*8290*/  BSYNC B0 ;  /* 0x0000000000007941 */ /* 0x000fea0003800000 */
.L_x_138:
[----:B------:R-:W-:Y:S05]  /*82a0*/  BRA `(.L_x_140) ;  /* 0xffffffb0003c7947 */ /* 0x000fea000383ffff */
.L_x_66:
[----:B-1----:R-:W-:-:S04]  /*82b0*/  MOV R0, UR5 ;  /* 0x0000000500007c02 */ /* 0x002fc80008000f00 */
[----:B------:R1:W2:Y:S03]  /*82c0*/  SYNCS.PHASECHK.TRANS64.TRYWAIT P0, [R0+URZ+0x8], R5 ;  /* 0x00000805000075a7 */ /* 0x0002a600080011ff */
[----:B--2---:R-:W-:Y:S05]  /*82d0*/  @!P0 NANOSLEEP.SYNCS 0x989680 ;  /* 0x009896800000895d */ /* 0x004fea0003900000 */
[----:B------:R-:W2:Y:S02]  /*82e0*/  @!P0 SYNCS.PHASECHK.TRANS64 P0, [R0+URZ+0x8], R5 ;  /* 0x00000805000085a7 */ /* 0x000ea400080010ff */
[----:B--2---:R-:W-:Y:S05]  /*82f0*/  @!P0 BRA `(.L_x_66) ;  /* 0xfffffffc00ec8947 */ /* 0x004fea000383ffff */
[----:B------:R-:W-:Y:S05]  /*8300*/  BRA `(.L_x_65) ;  /* 0xffffffb000407947 */ /* 0x000fea000383ffff */
.L_x_67:
[----:B-1----:R1:W2:Y:S02]  /*8310*/  SYNCS.PHASECHK.TRANS64.TRYWAIT P0, [R0+URZ+0x70], R5 ;  /* 0x00007005000075a7 */ /* 0x0022a400080011ff */
[----:B--2---:R-:W-:Y:S05]  /*8320*/  @!P0 NANOSLEEP.SYNCS 0x989680 ;  /* 0x009896800000895d */ /* 0x004fea0003900000 */
[----:B------:R-:W2:Y:S02]  /*8330*/  @!P0 SYNCS.PHASECHK.TRANS64 P0, [R0+URZ+0x70], R5 ;  /* 0x00007005000085a7 */ /* 0x000ea400080010ff */
[----:B--2---:R-:W-:Y:S05]  /*8340*/  @!P0 BRA `(.L_x_67) ;  /* 0xfffffffc00f08947 */ /* 0x004fea000383ffff */
[----:B------:R-:W-:Y:S05]  /*8350*/  BRA `(.L_x_141) ;  /* 0xffffffb400147947 */ /* 0x000fea000383ffff */
.L_x_69:
[----:B------:R-:W-:-:S07]  /*8360*/  MOV R0, UR19 ;  /* 0x0000001300007c02 */ /* 0x000fce0008000f00 */
.L_x_142:
[----:B-1----:R1:W2:Y:S02]  /*8370*/  SYNCS.PHASECHK.TRANS64.TRYWAIT P0, [R0+URZ+0xb0], R5 ;  /* 0x0000b005000075a7 */ /* 0x0022a400080011ff */
[----:B--2---:R-:W-:Y:S05]  /*8380*/  @!P0 NANOSLEEP.SYNCS 0x989680 ;  /* 0x009896800000895d */ /* 0x004fea0003900000 */
[----:B------:R-:W2:Y:S02]  /*8390*/  @!P0 SYNCS.PHASECHK.TRANS64 P0, [R0+URZ+0xb0], R5 ;  /* 0x0000b005000085a7 */ /* 0x000ea400080010ff */
[----:B--2---:R-:W-:Y:S05]  /*83a0*/  @!P0 BRA `(.L_x_142) ;  /* 0xfffffffc00f08947 */ /* 0x004fea000383ffff */
[----:B------:R-:W-:Y:S05]  /*83b0*/  BRA `(.L_x_143) ;  /* 0xffffffb4005c7947 */ /* 0x000fea000383ffff */
.L_x_72:
[----:B------:R-:W-:Y:S07]  /*83c0*/  MOV R0, UR6 ;  /* 0x0000000600007c02 */ /* 0x000fee0008000f00 */
.L_x_144:
[----:B-1----:R1:W2:Y:S02]  /*83d0*/  SYNCS.PHASECHK.TRANS64.TRYWAIT P0, [R0+URZ], R5 ;  /* 0x00000005000075a7 */ /* 0x0022a400080011ff */
[----:B--2---:R-:W-:Y:S05]  /*83e0*/  @!P0 NANOSLEEP.SYNCS 0x989680 ;  /* 0x009896800000895d */ /* 0x004fea0003900000 */
[----:B------:R-:W2:Y:S02]  /*83f0*/  @!P0 SYNCS.PHASECHK.TRANS64 P0, [R0+URZ], R5 ;  /* 0x00000005000085a7 */ /* 0x000ea400080010ff */
[----:B--2---:R-:W-:Y:S05]  /*8400*/  @!P0 BRA `(.L_x_144) ;  /* 0xfffffffc00f08947 */ /* 0x004fea000383ffff */
[----:B------:R-:W-:Y:S05]  /*8410*/  BRA `(.L_x_71) ;  /* 0xffffffb400747947 */ /* 0x000fea000383ffff */
.L_x_76:
[----:B-1----:R-:W-:-:S07]  /*8420*/  MOV R0, UR4 ;  /* 0x0000000400007c02 */ /* 0x002fce0008000f00 */
.L_x_145:
[----:B-1----:R1:W2:Y:S02]  /*8430*/  SYNCS.PHASECHK.TRANS64.TRYWAIT P0, [R0+URZ], R3 ;  /* 0x00000003000075a7 */ /* 0x0022a400080011ff */
[----:B--2---:R-:W-:Y:S05]  /*8440*/  @!P0 NANOSLEEP.SYNCS 0x989680 ;  /* 0x009896800000895d */ /* 0x004fea0003900000 */
[----:B------:R-:W2:Y:S02]  /*8450*/  @!P0 SYNCS.PHASECHK.TRANS64 P0, [R0+URZ], R3 ;  /* 0x00000003000085a7 */ /* 0x000ea400080010ff */
[----:B--2---:R-:W-:Y:S05]  /*8460*/  @!P0 BRA `(.L_x_145) ;  /* 0xfffffffc00f08947 */ /* 0x004fea000383ffff */
[----:B------:R-:W-:Y:S05]  /*8470*/  BRA `(.L_x_146) ;  /* 0xffffffb8002c7947 */ /* 0x000fea000383ffff */
.L_x_77:
[----:B------:R-:W-:-:S07]  /*8480*/  MOV R0, UR5 ;  /* 0x0000000500007c02 */ /* 0x000fce0008000f00 */
.L_x_147:
[----:B-1----:R1:W2:Y:S02]  /*8490*/  SYNCS.PHASECHK.TRANS64.TRYWAIT P0, [R0+URZ], R3 ;  /* 0x00000003000075a7 */ /* 0x0022a400080011ff */
[----:B--2---:R-:W-:Y:S05]  /*84a0*/  @!P0 NANOSLEEP.SYNCS 0x989680 ;  /* 0x009896800000895d */ /* 0x004fea0003900000 */
[----:B------:R-:W2:Y:S02]  /*84b0*/  @!P0 SYNCS.PHASECHK.TRANS64 P0, [R0+URZ], R3 ;  /* 0x00000003000085a7 */ /* 0x000ea400080010ff */
[----:B--2---:R-:W-:Y:S05]  /*84c0*/  @!P0 BRA `(.L_x_147) ;  /* 0xfffffffc00f08947 */ /* 0x004fea000383ffff */
[----:B------:R-:W-:Y:S05]  /*84d0*/  BRA `(.L_x_148) ;  /* 0xffffffb800387947 */ /* 0x000fea000383ffff */
.L_x_78:
[----:B------:R-:W-:-:S07]  /*84e0*/  MOV R0, UR5 ;  /* 0x0000000500007c02 */ /* 0x000fce0008000f00 */
.L_x_149:
[----:B-1----:R1:W2:Y:S02]  /*84f0*/  SYNCS.PHASECHK.TRANS64.TRYWAIT P0, [R0+URZ], R3 ;  /* 0x00000003000075a7 */ /* 0x0022a400080011ff */
[----:B--2---:R-:W-:Y:S05]  /*8500*/  @!P0 NANOSLEEP.SYNCS 0x989680 ;  /* 0x009896800000895d */ /* 0x004fea0003900000 */
[----:B------:R-:W2:Y:S02]  /*8510*/  @!P0 SYNCS.PHASECHK.TRANS64 P0, [R0+URZ], R3 ;  /* 0x00000003000085a7 */ /* 0x000ea400080010ff */
[----:B--2---:R-:W-:Y:S05]  /*8520*/  @!P0 BRA `(.L_x_149) ;  /* 0xfffffffc00f08947 */ /* 0x004fea000383ffff */
[----:B------:R-:W-:Y:S05]  /*8530*/  BRA `(.L_x_150) ;  /* 0xffffffb800447947 */ /* 0x000fea000383ffff */
.L_x_81:
[----:B------:R-:W-:-:S07]  /*8540*/  MOV R0, UR13 ;  /* 0x0000000d00007c02 */ /* 0x000fce0008000f00 */
.L_x_151:
[----:B-1----:R1:W2:Y:S02]  /*8550*/  SYNCS.PHASECHK.TRANS64.TRYWAIT P1, [R0+URZ+0xf0], R3 ;  /* 0x0000f003000075a7 */ /* 0x0022a400080211ff */
[----:B--2---:R-:W-:Y:S05]  /*8560*/  @!P1 NANOSLEEP.SYNCS 0x989680 ;  /* 0x009896800000995d */ /* 0x004fea0003900000 */
[----:B------:R-:W2:Y:S02]  /*8570*/  @!P1 SYNCS.PHASECHK.TRANS64 P1, [R0+URZ+0xf0], R3 ;  /* 0x0000f003000095a7 */ /* 0x000ea400080210ff */
[----:B--2---:R-:W-:Y:S05]  /*8580*/  @!P1 BRA `(.L_x_151) ;  /* 0xfffffffc00f09947 */ /* 0x004fea000383ffff */
[----:B------:R-:W-:Y:S05]  /*8590*/  BRA `(.L_x_152) ;  /* 0xffffffb800907947 */ /* 0x000fea000383ffff */
.L_x_86:
[----:B--2---:R2:W3:Y:S02]  /*85a0*/  SYNCS.PHASECHK.TRANS64.TRYWAIT P0, [R12+URZ+0x70], R9 ;  /* 0x000070090c0075a7 */ /* 0x0044e400080011ff */
[----:B---3--:R-:W-:Y:S05]  /*85b0*/  @!P0 NANOSLEEP.SYNCS 0x989680 ;  /* 0x009896800000895d */ /* 0x008fea0003900000 */
[----:B------:R-:W3:Y:S02]  /*85c0*/  @!P0 SYNCS.PHASECHK.TRANS64 P0, [R12+URZ+0x70], R9 ;  /* 0x000070090c0085a7 */ /* 0x000ee400080010ff */
[----:B---3--:R-:W-:Y:S05]  /*85d0*/  @!P0 BRA `(.L_x_86) ;  /* 0xfffffffc00f08947 */ /* 0x008fea000383ffff */
[----:B------:R-:W-:Y:S05]  /*85e0*/  BRA `(.L_x_153) ;  /* 0xffffffbc00b07947 */ /* 0x000fea000383ffff */
.L_x_89:
[----:B------:R-:W-:Y:S07]  /*85f0*/  MOV R0, UR21 ;  /* 0x0000001500007c02 */ /* 0x000fee0008000f00 */
.L_x_154:
[----:B--2---:R2:W3:Y:S02]  /*8600*/  SYNCS.PHASECHK.TRANS64.TRYWAIT P2, [R0+URZ+0x68], R11 ;  /* 0x0000680b000075a7 */ /* 0x0044e400080411ff */
[----:B---3--:R-:W-:Y:S05]  /*8610*/  @!P2 NANOSLEEP.SYNCS 0x989680 ;  /* 0x009896800000a95d */ /* 0x008fea0003900000 */
[----:B------:R-:W3:Y:S02]  /*8620*/  @!P2 SYNCS.PHASECHK.TRANS64 P2, [R0+URZ+0x68], R11 ;  /* 0x0000680b0000a5a7 */ /* 0x000ee400080410ff */
[----:B---3--:R-:W-:Y:S05]  /*8630*/  @!P2 BRA `(.L_x_154) ;  /* 0xfffffffc00f0a947 */ /* 0x008fea000383ffff */
[----:B------:R-:W-:Y:S05]  /*8640*/  BRA `(.L_x_88) ;  /* 0xffffffc400187947 */ /* 0x000fea000383ffff */
.L_x_92:
[----:B--2---:R-:W-:Y:S07]  /*8650*/  MOV R0, UR21 ;  /* 0x0000001500007c02 */ /* 0x004fee0008000f00 */
.L_x_155:
[----:B--2---:R2:W3:Y:S02]  /*8660*/  SYNCS.PHASECHK.TRANS64.TRYWAIT P0, [R0+URZ+0x50], R9 ;  /* 0x00005009000075a7 */ /* 0x0044e400080011ff */
[----:B---3--:R-:W-:Y:S05]  /*8670*/  @!P0 NANOSLEEP.SYNCS 0x989680 ;  /* 0x009896800000895d */ /* 0x008fea0003900000 */
[----:B------:R-:W3:Y:S02]  /*8680*/  @!P0 SYNCS.PHASECHK.TRANS64 P0, [R0+URZ+0x50], R9 ;  /* 0x00005009000085a7 */ /* 0x000ee400080010ff */
[----:B---3--:R-:W-:Y:S05]  /*8690*/  @!P0 BRA `(.L_x_155) ;  /* 0xfffffffc00f08947 */ /* 0x008fea000383ffff */
[----:B------:R-:W-:Y:S05]  /*86a0*/  BRA `(.L_x_156) ;  /* 0xffffffc400747947 */ /* 0x000fea000383ffff */
.L_x_93:
[----:B------:R-:W-:Y:S07]  /*86b0*/  MOV R0, UR21 ;  /* 0x0000001500007c02 */ /* 0x000fee0008000f00 */
.L_x_157:
[----:B--2---:R2:W3:Y:S02]  /*86c0*/  SYNCS.PHASECHK.TRANS64.TRYWAIT P0, [R0+URZ+0x58], R9 ;  /* 0x00005809000075a7 */ /* 0x0044e400080011ff */
[----:B---3--:R-:W-:Y:S05]  /*86d0*/  @!P0 NANOSLEEP.SYNCS 0x989680 ;  /* 0x009896800000895d */ /* 0x008fea0003900000 */
[----:B------:R-:W3:Y:S02]  /*86e0*/  @!P0 SYNCS.PHASECHK.TRANS64 P0, [R0+URZ+0x58], R9 ;  /* 0x00005809000085a7 */ /* 0x000ee400080010ff */
[----:B---3--:R-:W-:Y:S05]  /*86f0*/  @!P0 BRA `(.L_x_157) ;  /* 0xfffffffc00f08947 */ /* 0x008fea000383ffff */
[----:B------:R-:W-:Y:S05]  /*8700*/  BRA `(.L_x_158) ;  /* 0xffffffc400cc7947 */ /* 0x000fea000383ffff */
.L_x_95:
[----:B------:R-:W-:-:S07]  /*8710*/  MOV R0, UR21 ;  /* 0x0000001500007c02 */ /* 0x000fce0008000f00 */
.L_x_159:
[----:B--2---:R2:W4:Y:S02]  /*8720*/  SYNCS.PHASECHK.TRANS64.TRYWAIT P0, [R0+URZ+0x50], R3 ;  /* 0x00005003000075a7 */ /* 0x00452400080011ff */
[----:B----4-:R-:W-:Y:S05]  /*8730*/  @!P0 NANOSLEEP.SYNCS 0x989680 ;  /* 0x009896800000895d */ /* 0x010fea0003900000 */
[----:B------:R-:W4:Y:S02]  /*8740*/  @!P0 SYNCS.PHASECHK.TRANS64 P0, [R0+URZ+0x50], R3 ;  /* 0x00005003000085a7 */ /* 0x000f2400080010ff */
[----:B----4-:R-:W-:Y:S05]  /*8750*/  @!P0 BRA `(.L_x_159) ;  /* 0xfffffffc00f08947 */ /* 0x010fea000383ffff */
[----:B------:R-:W-:Y:S05]  /*8760*/  BRA `(.L_x_160) ;  /* 0xffffffc800587947 */ /* 0x000fea000383ffff */
.L_x_97:
[----:B-1----:R1:W2:Y:S02]  /*8770*/  SYNCS.PHASECHK.TRANS64.TRYWAIT P0, [R3+URZ+0x70], R0 ;  /* 0x00007000030075a7 */ /* 0x0022a400080011ff */
[----:B--2---:R-:W-:Y:S05]  /*8780*/  @!P0 NANOSLEEP.SYNCS 0x989680 ;  /* 0x009896800000895d */ /* 0x004fea0003900000 */
[----:B------:R-:W2:Y:S02]  /*8790*/  @!P0 SYNCS.PHASECHK.TRANS64 P0, [R3+URZ+0x70], R0 ;  /* 0x00007000030085a7 */ /* 0x000ea400080010ff */
[----:B--2---:R-:W-:Y:S05]  /*87a0*/  @!P0 BRA `(.L_x_97) ;  /* 0xfffffffc00f08947 */ /* 0x004fea000383ffff */
[----:B------:R-:W-:Y:S05]  /*87b0*/  BRA `(.L_x_161) ;  /* 0xffffffcc00147947 */ /* 0x000fea000383ffff */
.L_x_108:
[----:B-1----:R1:W2:Y:S02]  /*87c0*/  SYNCS.PHASECHK.TRANS64.TRYWAIT P1, [R3+URZ+0x40], R0 ;  /* 0x00004000030075a7 */ /* 0x0022a400080211ff */
[----:B--2---:R-:W-:Y:S05]  /*87d0*/  @!P1 NANOSLEEP.SYNCS 0x989680 ;  /* 0x009896800000995d */ /* 0x004fea0003900000 */
[----:B------:R-:W2:Y:S02]  /*87e0*/  @!P1 SYNCS.PHASECHK.TRANS64 P1, [R3+URZ+0x40], R0 ;  /* 0x00004000030095a7 */ /* 0x000ea400080210ff */
[----:B--2---:R-:W-:Y:S05]  /*87f0*/  @!P1 BRA `(.L_x_108) ;  /* 0xfffffffc00f09947 */ /* 0x004fea000383ffff */
[----:B------:R-:W-:Y:S05]  /*8800*/  BRA `(.L_x_107) ;  /* 0xffffffd800807947 */ /* 0x000fea000383ffff */
.L_x_110:
[----:B-1----:R1:W4:Y:S02]  /*8810*/  SYNCS.PHASECHK.TRANS64.TRYWAIT P0, [R90+URZ+0x90], R5 ;  /* 0x000090055a0075a7 */ /* 0x00232400080011ff */
[----:B----4-:R-:W-:Y:S05]  /*8820*/  @!P0 NANOSLEEP.SYNCS 0x989680 ;  /* 0x009896800000895d */ /* 0x010fea0003900000 */
[----:B------:R-:W4:Y:S02]  /*8830*/  @!P0 SYNCS.PHASECHK.TRANS64 P0, [R90+URZ+0x90], R5 ;  /* 0x000090055a0085a7 */ /* 0x000f2400080010ff */
[----:B----4-:R-:W-:Y:S05]  /*8840*/  @!P0 BRA `(.L_x_110) ;  /* 0xfffffffc00f08947 */ /* 0x010fea000383ffff */
[----:B------:R-:W-:Y:S05]  /*8850*/  BRA `(.L_x_109) ;  /* 0xffffffd800d47947 */ /* 0x000fea000383ffff */
.L_x_118:
[----:B--2---:R2:W3:Y:S02]  /*8860*/  SYNCS.PHASECHK.TRANS64.TRYWAIT P0, [R109+URZ+0x40], R2 ;  /* 0x000040026d0075a7 */ /* 0x0044e400080011ff */
[----:B---3--:R-:W-:Y:S05]  /*8870*/  @!P0 NANOSLEEP.SYNCS 0x989680 ;  /* 0x009896800000895d */ /* 0x008fea0003900000 */
[----:B------:R-:W3:Y:S02]  /*8880*/  @!P0 SYNCS.PHASECHK.TRANS64 P0, [R109+URZ+0x40], R2 ;  /* 0x000040026d0085a7 */ /* 0x000ee400080010ff */
[----:B---3--:R-:W-:Y:S05]  /*8890*/  @!P0 BRA `(.L_x_118) ;  /* 0xfffffffc00f08947 */ /* 0x008fea000383ffff */
[----:B------:R-:W-:Y:S05]  /*88a0*/  BRA `(.L_x_117) ;  /* 0xffffffe400dc7947 */ /* 0x000fea000383ffff */
        .weak           $__internal_0_$__cuda_sm10x_tcgen05_guardrail_trap_col_being_dealloced_not_returned_by_alloc
        .type           $__internal_0_$__cuda_sm10x_tcgen05_guardrail_trap_col_being_dealloced_not_returned_by_alloc,@function
        .size           $__internal_0_$__cuda_sm10x_tcgen05_guardrail_trap_col_being_dealloced_not_returned_by_alloc,($__internal_1_$__cuda_sm10x_tcgen05_guardrail_trap_phase_invalid_during_alloc - $__internal_0_$__cuda_sm10x_tcgen05_guardrail_trap_col_being_dealloced_not_returned_by_alloc)
$__internal_0_$__cuda_sm10x_tcgen05_guardrail_trap_col_being_dealloced_not_returned_by_alloc:
[----:B------:R-:W-:Y:S05]  /*88b0*/  BPT.TRAP 0x1 ;  /* 0x000000040000795c */ /* 0x000fea0000300000 */
[----:B------:R-:W-:-:S04]  /*88c0*/  HFMA2 R3, -RZ, RZ, 0, 0 ;  /* 0x00000000ff037431 */ /* 0x000fc800000001ff */
[----:B------:R-:W-:Y:S05]  /*88d0*/  RET.REL.NODEC R2 `(_ZN7cutlass13device_kernelINS_4gemm6kernel13GemmUniversalIN4cute5tupleIJiiiiEEENS1_10collective13CollectiveMmaINS1_35MainloopSm100TmaUmmaWarpSpecializedILi4ELi2ELi4ENS5_IJNS4_1CILi2EEESB_NSA_ILi1EEEEEEEENS5_IJNSA_ILi128EEESF_NSA_ILi32EEEEEENS_12float_e5m2_tENS5_IJlSC_lEEESI_SJ_NS4_8TiledMMAINS4_8MMA_AtomIJNS4_10MMA_TraitsINS4_25SM100_MMA_F8F6F4_2x1SM_SSEJSI_SI_fSF_SF_NS4_17integral_constantINS4_4UMMA5MajorELSQ_0EEESR_NSO_INSP_7ScaleInELSS_0EEEST_EEEEEENS4_6LayoutINS5_IJSC_SC_SC_EEENS5_IJNSA_ILi0EEESY_SY_EEEEENS5_IJNS4_10UnderscoreES11_S11_EEEEENS4_28SM100_TMA_2SM_LOAD_MULTICASTENS4_14ComposedLayoutINS4_7SwizzleILi1ELi4ELi3EEENS4_18smem_ptr_flag_bitsILi8EEENSW_INS5_IJNSA_ILi8EEESG_EEENS5_IJSG_SC_EEEEEEEvNS4_8identityENS4_18SM100_TMA_2SM_LOADES1E_vS1F_EENS_8epilogue10collective18CollectiveEpilogueINS1I_23Sm100TmaWarpSpecializedILi2ELi2ELi32ELb0ELb0EEEJNS5_IJNSA_ILi64EEESF_SG_EEENS5_IJNSW_IS1N_SC_EENSW_INS5_IJSG_SB_EEENS5_IJSC_S1N_EEEEEEEESI_SJ_SI_SJ_NS1I_6fusion15FusionCallbacksIS1M_NS1U_17LinearCombinationISI_fSI_fLNS_15FloatRoundStyleE2EEES1O_S1T_JEEENS4_5SM1004TMEM4LOAD26SM100_TMEM_LOAD_32dp32b32xENS4_13SM90_TMA_LOADES1E_NS4_39AutoVectorizingCopyWithAssumedAlignmentILi128EEENS4_14SM90_TMA_STOREES1E_S26_S26_EEEvvEEEEvNT_6ParamsE) ;  /* 0xffffff7402c87950 */ /* 0x000fea0003c3ffff */
        .weak           $__internal_1_$__cuda_sm10x_tcgen05_guardrail_trap_phase_invalid_during_alloc
        .type           $__internal_1_$__cuda_sm10x_tcgen05_guardrail_trap_phase_invalid_during_alloc,@function
        .size           $__internal_1_$__cuda_sm10x_tcgen05_guardrail_trap_phase_invalid_during_alloc,($__internal_2_$__cuda_sm10x_tcgen05_guardrail_trap_unallocated_columns_being_dealloced - $__internal_1_$__cuda_sm10x_tcgen05_guardrail_trap_phase_invalid_during_alloc)
$__internal_1_$__cuda_sm10x_tcgen05_guardrail_trap_phase_invalid_during_alloc:
[----:B------:R-:W-:Y:S05]  /*88e0*/  BPT.TRAP 0x1 ;  /* 0x000000040000795c */ /* 0x000fea0000300000 */
[----:B------:R-:W-:-:S04]  /*88f0*/  MOV R5, 0x0 ;  /* 0x0000000000057802 */ /* 0x000fc80000000f00 */
[----:B------:R-:W-:Y:S05]  /*8900*/  RET.REL.NODEC R4 `(_ZN7cutlass13device_kernelINS_4gemm6kernel13GemmUniversalIN4cute5tupleIJiiiiEEENS1_10collective13CollectiveMmaINS1_35MainloopSm100TmaUmmaWarpSpecializedILi4ELi2ELi4ENS5_IJNS4_1CILi2EEESB_NSA_ILi1EEEEEEEENS5_IJNSA_ILi128EEESF_NSA_ILi32EEEEEENS_12float_e5m2_tENS5_IJlSC_lEEESI_SJ_NS4_8TiledMMAINS4_8MMA_AtomIJNS4_10MMA_TraitsINS4_25SM100_MMA_F8F6F4_2x1SM_SSEJSI_SI_fSF_SF_NS4_17integral_constantINS4_4UMMA5MajorELSQ_0EEESR_NSO_INSP_7ScaleInELSS_0EEEST_EEEEEENS4_6LayoutINS5_IJSC_SC_SC_EEENS5_IJNSA_ILi0EEESY_SY_EEEEENS5_IJNS4_10UnderscoreES11_S11_EEEEENS4_28SM100_TMA_2SM_LOAD_MULTICASTENS4_14ComposedLayoutINS4_7SwizzleILi1ELi4ELi3EEENS4_18smem_ptr_flag_bitsILi8EEENSW_INS5_IJNSA_ILi8EEESG_EEENS5_IJSG_SC_EEEEEEEvNS4_8identityENS4_18SM100_TMA_2SM_LOADES1E_vS1F_EENS_8epilogue10collective18CollectiveEpilogueINS1I_23Sm100TmaWarpSpecializedILi2ELi2ELi32ELb0ELb0EEEJNS5_IJNSA_ILi64EEESF_SG_EEENS5_IJNSW_IS1N_SC_EENSW_INS5_IJSG_SB_EEENS5_IJSC_S1N_EEEEEEEESI_SJ_SI_SJ_NS1I_6fusion15FusionCallbacksIS1M_NS1U_17LinearCombinationISI_fSI_fLNS_15FloatRoundStyleE2EEES1O_S1T_JEEENS4_5SM1004TMEM4LOAD26SM100_TMEM_LOAD_32dp32b32xENS4_13SM90_TMA_LOADES1E_NS4_39AutoVectorizingCopyWithAssumedAlignmentILi128EEENS4_14SM90_TMA_STOREES1E_S26_S26_EEEvvEEEEvNT_6ParamsE) ;  /* 0xffffff7404bc7950 */ /* 0x000fea0003c3ffff */
        .weak           $__internal_2_$__cuda_sm10x_tcgen05_guardrail_trap_unallocated_columns_being_dealloced
        .type           $__internal_2_$__cuda_sm10x_tcgen05_guardrail_trap_unallocated_columns_being_dealloced,@function
        .size           $__internal_2_$__cuda_sm10x_tcgen05_guardrail_trap_unallocated_columns_being_dealloced,(.L_x_163 - $__internal_2_$__cuda_sm10x_tcgen05_guardrail_trap_unallocated_columns_being_dealloced)
$__internal_2_$__cuda_sm10x_tcgen05_guardrail_trap_unallocated_columns_being_dealloced:
[----:B------:R-:W-:Y:S05]  /*8910*/  BPT.TRAP 0x1 ;  /* 0x000000040000795c */ /* 0x000fea0000300000 */
[----:B------:R-:W-:-:S04]  /*8920*/  HFMA2 R3, -RZ, RZ, 0, 0 ;  /* 0x00000000ff037431 */ /* 0x000fc800000001ff */
[----:B------:R-:W-:Y:S05]  /*8930*/  RET.REL.NODEC R2 `(_ZN7cutlass13device_kernelINS_4gemm6kernel13GemmUniversalIN4cute5tupleIJiiiiEEENS1_10collective13CollectiveMmaINS1_35MainloopSm100TmaUmmaWarpSpecializedILi4ELi2ELi4ENS5_IJNS4_1CILi2EEESB_NSA_ILi1EEEEEEEENS5_IJNSA_ILi128EEESF_NSA_ILi32EEEEEENS_12float_e5m2_tENS5_IJlSC_lEEESI_SJ_NS4_8TiledMMAINS4_8MMA_AtomIJNS4_10MMA_TraitsINS4_25SM100_MMA_F8F6F4_2x1SM_SSEJSI_SI_fSF_SF_NS4_17integral_constantINS4_4UMMA5MajorELSQ_0EEESR_NSO_INSP_7ScaleInELSS_0EEEST_EEEEEENS4_6LayoutINS5_IJSC_SC_SC_EEENS5_IJNSA_ILi0EEESY_SY_EEEEENS5_IJNS4_10UnderscoreES11_S11_EEEEENS4_28SM100_TMA_2SM_LOAD_MULTICASTENS4_14ComposedLayoutINS4_7SwizzleILi1ELi4ELi3EEENS4_18smem_ptr_flag_bitsILi8EEENSW_INS5_IJNSA_ILi8EEESG_EEENS5_IJSG_SC_EEEEEEEvNS4_8identityENS4_18SM100_TMA_2SM_LOADES1E_vS1F_EENS_8epilogue10collective18CollectiveEpilogueINS1I_23Sm100TmaWarpSpecializedILi2ELi2ELi32ELb0ELb0EEEJNS5_IJNSA_ILi64EEESF_SG_EEENS5_IJNSW_IS1N_SC_EENSW_INS5_IJSG_SB_EEENS5_IJSC_S1N_EEEEEEEESI_SJ_SI_SJ_NS1I_6fusion15FusionCallbacksIS1M_NS1U_17LinearCombinationISI_fSI_fLNS_15FloatRoundStyleE2EEES1O_S1T_JEEENS4_5SM1004TMEM4LOAD26SM100_TMEM_LOAD_32dp32b32xENS4_13SM90_TMA_LOADES1E_NS4_39AutoVectorizingCopyWithAssumedAlignmentILi128EEENS4_14SM90_TMA_STOREES1E_S26_S26_EEEvvEEEEvNT_6ParamsE) ;  /* 0xffffff7402b07950 */ /* 0x000fea0003c3ffff */
.L_x_162:
[----:B------:R-:W-:-:S00]  /*8940*/  BRA `(.L_x_162) ;  /* 0xfffffffc00fc7947 */ /* 0x000fc0000383ffff */
[----:B------:R-:W-:-:S00]  /*8950*/  NOP ;  /* 0x0000000000007918 */ /* 0x000fc00000000000 */
        /* <DEDUP_REMOVED lines=10> */
.L_x_163:


//--------------------- .nv.global.init           --------------------------
	.section	.nv.global.init,"aw",@progbits
.nv.global.init:
	.type		$str$27,@object
	.size		$str$27,($str$28 - $str$27)
$str$27:
        /*0000*/ 	.byte	0x28, 0x61, 0x64, 0x64, 0x72, 0x65, 0x73, 0x73, 0x20, 0x26, 0x20, 0x6d, 0x61, 0x73, 0x6b, 0x29
        /*0010*/ 	.byte	0x20, 0x3d, 0x3d, 0x20, 0x30, 0x00
	.type		$str$28,@object
	.size		$str$28,($str$26 - $str$28)
$str$28:
        /*0016*/ 	.byte	0x2f, 0x74, 0x6d, 0x70, 0x2f, 0x63, 0x75, 0x74, 0x6c, 0x61, 0x73, 0x73, 0x5f, 0x73, 0x77, 0x65
        /*0026*/ 	.byte	0x65, 0x70, 0x5f, 0x73, 0x72, 0x63, 0x2f, 0x69, 0x6e, 0x63, 0x6c, 0x75, 0x64, 0x65, 0x2f, 0x63
        /*0036*/ 	.byte	0x75, 0x74, 0x65, 0x2f, 0x70, 0x6f, 0x69, 0x6e, 0x74, 0x65, 0x72, 0x5f, 0x66, 0x6c, 0x61, 0x67
        /*0046*/ 	.byte	0x67, 0x65, 0x64, 0x2e, 0x68, 0x70, 0x70, 0x00
	.type		$str$26,@object
	.size		$str$26,($str$25 - $str$26)
$str$26:
        /*004e*/ 	.byte	0x2f, 0x74, 0x6d, 0x70, 0x2f, 0x63, 0x75, 0x74, 0x6c, 0x61, 0x73, 0x73, 0x5f, 0x73, 0x77, 0x65
        /*005e*/ 	.byte	0x65, 0x70, 0x5f, 0x73, 0x72, 0x63, 0x2f, 0x69, 0x6e, 0x63, 0x6c, 0x75, 0x64, 0x65, 0x2f, 0x63
        /*006e*/ 	.byte	0x75, 0x74, 0x65, 0x2f, 0x61, 0x74, 0x6f, 0x6d, 0x2f, 0x63, 0x6f, 0x70, 0x79, 0x5f, 0x74, 0x72
        /*007e*/ 	.byte	0x61, 0x69, 0x74, 0x73, 0x5f, 0x73, 0x6d, 0x31, 0x30, 0x30, 0x2e, 0x68, 0x70, 0x70, 0x00
	.type		$str$25,@object
	.size		$str$25,(__unnamed_1 - $str$25)
$str$25:
        /*008d*/ 	.byte	0x28, 0x28, 0x75, 0x69, 0x6e, 0x74, 0x33, 0x32, 0x5f, 0x74, 0x28, 0x74, 0x68, 0x72, 0x65, 0x61
        /*009d*/ 	.byte	0x64, 0x49, 0x64, 0x78, 0x2e, 0x78, 0x29, 0x20, 0x2f, 0x20, 0x33, 0x32, 0x29, 0x20, 0x25, 0x20
        /*00ad*/ 	.byte	0x34, 0x29, 0x20, 0x3d, 0x3d, 0x20, 0x28, 0x28, 0x28, 0x74, 0x6d, 0x65, 0x6d, 0x5f, 0x61, 0x64
        /*00bd*/ 	.byte	0x64, 0x72, 0x20, 0x3e, 0x3e, 0x20, 0x31, 0x36, 0x29, 0x20, 0x2f, 0x20, 0x33, 0x32, 0x29, 0x20
        /*00cd*/ 	.byte	0x25, 0x20, 0x34, 0x29, 0x00
	.type		__unnamed_1,@object
	.size		__unnamed_1,(__unnamed_2 - __unnamed_1)
__unnamed_1:
        /*00d2*/ 	.byte	0x61, 0x75, 0x74, 0x6f, 0x20, 0x63, 0x75, 0x74, 0x65, 0x3a, 0x3a, 0x61, 0x73, 0x5f, 0x70, 0x6f
        /* <DEDUP_REMOVED lines=24> */
        /*0262*/ 	.byte	0x3a, 0x3a, 0x43, 0x3c, 0x34, 0x30, 0x39, 0x36, 0x3e, 0x3e, 0x3e, 0x3e, 0x5d, 0x00
	.type		__unnamed_2,@object
	.size		__unnamed_2,(.L_2 - __unnamed_2)
__unnamed_2:
        /* <DEDUP_REMOVED lines=40> */
        /*04f0*/ 	.byte	0x74, 0x65, 0x3a, 0x3a, 0x43, 0x3c, 0x30, 0x3e, 0x3e, 0x3e, 0x3e, 0x5d, 0x00
.L_2:


//--------------------- .nv.shared._ZN7cutlass13device_kernelINS_4gemm6kernel13GemmUniversalIN4cute5tupleIJiiiiEEENS1_10collective13CollectiveMmaINS1_35MainloopSm100TmaUmmaWarpSpecializedILi4ELi2ELi4ENS5_IJNS4_1CILi2EEESB_NSA_ILi1EEEEEEEENS5_IJNSA_ILi128EEESF_NSA_ILi32EEEEEENS_12float_e5m2_tENS5_IJlSC_lEEESI_SJ_NS4_8TiledMMAINS4_8MMA_AtomIJNS4_10MMA_TraitsINS4_25SM100_MMA_F8F6F4_2x1SM_SSEJSI_SI_fSF_SF_NS4_17integral_constantINS4_4UMMA5MajorELSQ_0EEESR_NSO_INSP_7ScaleInELSS_0EEEST_EEEEEENS4_6LayoutINS5_IJSC_SC_SC_EEENS5_IJNSA_ILi0EEESY_SY_EEEEENS5_IJNS4_10UnderscoreES11_S11_EEEEENS4_28SM100_TMA_2SM_LOAD_MULTICASTENS4_14ComposedLayoutINS4_7SwizzleILi1ELi4ELi3EEENS4_18smem_ptr_flag_bitsILi8EEENSW_INS5_IJNSA_ILi8EEESG_EEENS5_IJSG_SC_EEEEEEEvNS4_8identityENS4_18SM100_TMA_2SM_LOADES1E_vS1F_EENS_8epilogue10collective18CollectiveEpilogueINS1I_23Sm100TmaWarpSpecializedILi2ELi2ELi32ELb0ELb0EEEJNS5_IJNSA_ILi64EEESF_SG_EEENS5_IJNSW_IS1N_SC_EENSW_INS5_IJSG_SB_EEENS5_IJSC_S1N_EEEEEEEESI_SJ_SI_SJ_NS1I_6fusion15FusionCallbacksIS1M_NS1U_17LinearCombinationISI_fSI_fLNS_15FloatRoundStyleE2EEES1O_S1T_JEEENS4_5SM1004TMEM4LOAD26SM100_TMEM_LOAD_32dp32b32xENS4_13SM90_TMA_LOADES1E_NS4_39AutoVectorizingCopyWithAssumedAlignmentILi128EEENS4_14SM90_TMA_STOREES1E_S26_S26_EEEvvEEEEvNT_6ParamsE --------------------------
	.section	.nv.shared._ZN7cutlass13device_kernelINS_4gemm6kernel13GemmUniversalIN4cute5tupleIJiiiiEEENS1_10collective13CollectiveMmaINS1_35MainloopSm100TmaUmmaWarpSpecializedILi4ELi2ELi4ENS5_IJNS4_1CILi2EEESB_NSA_ILi1EEEEEEEENS5_IJNSA_ILi128EEESF_NSA_ILi32EEEEEENS_12float_e5m2_tENS5_IJlSC_lEEESI_SJ_NS4_8TiledMMAINS4_8MMA_AtomIJNS4_10MMA_TraitsINS4_25SM100_MMA_F8F6F4_2x1SM_SSEJSI_SI_fSF_SF_NS4_17integral_constantINS4_4UMMA5MajorELSQ_0EEESR_NSO_INSP_7ScaleInELSS_0EEEST_EEEEEENS4_6LayoutINS5_IJSC_SC_SC_EEENS5_IJNSA_ILi0EEESY_SY_EEEEENS5_IJNS4_10UnderscoreES11_S11_EEEEENS4_28SM100_TMA_2SM_LOAD_MULTICASTENS4_14ComposedLayoutINS4_7SwizzleILi1ELi4ELi3EEENS4_18smem_ptr_flag_bitsILi8EEENSW_INS5_IJNSA_ILi8EEESG_EEENS5_IJSG_SC_EEEEEEEvNS4_8identityENS4_18SM100_TMA_2SM_LOADES1E_vS1F_EENS_8epilogue10collective18CollectiveEpilogueINS1I_23Sm100TmaWarpSpecializedILi2ELi2ELi32ELb0ELb0EEEJNS5_IJNSA_ILi64EEESF_SG_EEENS5_IJNSW_IS1N_SC_EENSW_INS5_IJSG_SB_EEENS5_IJSC_S1N_EEEEEEEESI_SJ_SI_SJ_NS1I_6fusion15FusionCallbacksIS1M_NS1U_17LinearCombinationISI_fSI_fLNS_15FloatRoundStyleE2EEES1O_S1T_JEEENS4_5SM1004TMEM4LOAD26SM100_TMEM_LOAD_32dp32b32xENS4_13SM90_TMA_LOADES1E_NS4_39AutoVectorizingCopyWithAssumedAlignmentILi128EEENS4_14SM90_TMA_STOREES1E_S26_S26_EEEvvEEEEvNT_6ParamsE,"aw",@nobits
	.sectionflags	@""
	.align	16
	.zero		1024


//--------------------- .nv.shared.reserved.0     --------------------------
	.section	.nv.shared.reserved.0,"aw",@nobits
	.weak		__nv_reservedSMEM_offset_0_alias
	.size		__nv_reservedSMEM_offset_0_alias, 0, 64
	.other		__nv_reservedSMEM_offset_0_alias,@"STO_CUDA_RESERVED_SHARED STV_DEFAULT"
__nv_reservedSMEM_offset_0_alias:
	.zero		0
.nv.shared.reserved.0:
	.zero		64
	.weak		__nv_reservedSMEM_tcgen05_partition
	.type		__nv_reservedSMEM_tcgen05_partition,@object
	.size		__nv_reservedSMEM_tcgen05_partition,(.L_0 - __nv_reservedSMEM_tcgen05_partition)
__nv_reservedSMEM_tcgen05_partition:
	.zero		32
.L_0:


//--------------------- .nv.global                --------------------------
	.section	.nv.global,"aw",@nobits
.nv.global:
	.type		_ZN40_INTERNAL_e715d668_4_k_cu_f9d08be1_100354cute1_E,@object
	.size		_ZN40_INTERNAL_e715d668_4_k_cu_f9d08be1_100354cute1_E,(_ZN40_INTERNAL_e715d668_4_k_cu_f9d08be1_100354cuda3std3__45__cpo6cbeginE - _ZN40_INTERNAL_e715d668_4_k_cu_f9d08be1_100354cute1_E)
_ZN40_INTERNAL_e715d668_4_k_cu_f9d08be1_100354cute1_E:
	.zero		1
	.type		_ZN40_INTERNAL_e715d668_4_k_cu_f9d08be1_100354cuda3std3__45__cpo6cbeginE,@object
	.size		_ZN40_INTERNAL_e715d668_4_k_cu_f9d08be1_100354cuda3std3__45__cpo6cbeginE,(_ZN40_INTERNAL_e715d668_4_k_cu_f9d08be1_100354cuda3std3__48in_placeE - _ZN40_INTERNAL_e715d668_4_k_cu_f9d08be1_100354cuda3std3__45__cpo6cbeginE)
_ZN40_INTERNAL_e715d668_4_k_cu_f9d08be1_100354cuda3std3__45__cpo6cbeginE:
	.zero		1
	.type		_ZN40_INTERNAL_e715d668_4_k_cu_f9d08be1_100354cuda3std3__48in_placeE,@object
	.size		_ZN40_INTERNAL_e715d668_4_k_cu_f9d08be1_100354cuda3std3__48in_placeE,(_ZN40_INTERNAL_e715d668_4_k_cu_f9d08be1_100354cuda3std6ranges3__45__cpo9iter_moveE - _ZN40_INTERNAL_e715d668_4_k_cu_f9d08be1_100354cuda3std3__48in_placeE)
_ZN40_INTERNAL_e715d668_4_k_cu_f9d08be1_100354cuda3std3__48in_placeE:
	.zero		1
	.type		_ZN40_INTERNAL_e715d668_4_k_cu_f9d08be1_100354cuda3std6ranges3__45__cpo9iter_moveE,@object
	.size		_ZN40_INTERNAL_e715d668_4_k_cu_f9d08be1_100354cuda3std6ranges3__45__cpo9iter_moveE,(_ZN40_INTERNAL_e715d668_4_k_cu_f9d08be1_100354cuda3std3__45__cpo5beginE - _ZN40_INTERNAL_e715d668_4_k_cu_f9d08be1_100354cuda3std6ranges3__45__cpo9iter_moveE)
_ZN40_INTERNAL_e715d668_4_k_cu_f9d08be1_100354cuda3std6ranges3__45__cpo9iter_moveE:
	.zero		1
	.type		_ZN40_INTERNAL_e715d668_4_k_cu_f9d08be1_100354cuda3std3__45__cpo5beginE,@object
	.size		_ZN40_INTERNAL_e715d668_4_k_cu_f9d08be1_100354cuda3std3__45__cpo5beginE,(_ZN40_INTERNAL_e715d668_4_k_cu_f9d08be1_100354cuda3std3__442_GLOBAL__N__e715d668_4_k_cu_f9d08be1_100356ignoreE - _ZN40_INTERNAL_e715d668_4_k_cu_f9d08be1_100354cuda3std3__45__cpo5beginE)
_ZN40_INTERNAL_e715d668_4_k_cu_f9d08be1_100354cuda3std3__45__cpo5beginE:
	.zero		1
	.type		_ZN40_INTERNAL_e715d668_4_k_cu_f9d08be1_100354cuda3std3__442_GLOBAL__N__e715d668_4_k_cu_f9d08be1_100356ignoreE,@object
	.size		_ZN40_INTERNAL_e715d668_4_k_cu_f9d08be1_100354cuda3std3__442_GLOBAL__N__e715d668_4_k_cu_f9d08be1_100356ignoreE,(_ZN40_INTERNAL_e715d668_4_k_cu_f9d08be1_100354cute7productE - _ZN40_INTERNAL_e715d668_4_k_cu_f9d08be1_100354cuda3std3__442_GLOBAL__N__e715d668_4_k_cu_f9d08be1_100356ignoreE)
_ZN40_INTERNAL_e715d668_4_k_cu_f9d08be1_100354cuda3std3__442_GLOBAL__N__e715d668_4_k_cu_f9d08be1_100356ignoreE:
	.zero		1
	.type		_ZN40_INTERNAL_e715d668_4_k_cu_f9d08be1_100354cute7productE,@object
	.size		_ZN40_INTERNAL_e715d668_4_k_cu_f9d08be1_100354cute7productE,(_ZN40_INTERNAL_e715d668_4_k_cu_f9d08be1_100354cuda3std3__45__cpo3endE - _ZN40_INTERNAL_e715d668_4_k_cu_f9d08be1_100354cute7productE)
_ZN40_INTERNAL_e715d668_4_k_cu_f9d08be1_100354cute7productE:
	.zero		1
	.type		_ZN40_INTERNAL_e715d668_4_k_cu_f9d08be1_100354cuda3std3__45__cpo3endE,@object
	.size		_ZN40_INTERNAL_e715d668_4_k_cu_f9d08be1_100354cuda3std3__45__cpo3endE,(_ZN40_INTERNAL_e715d668_4_k_cu_f9d08be1_100354cuda3std3__419piecewise_constructE - _ZN40_INTERNAL_e715d668_4_k_cu_f9d08be1_100354cuda3std3__45__cpo3endE)
_ZN40_INTERNAL_e715d668_4_k_cu_f9d08be1_100354cuda3std3__45__cpo3endE:
	.zero		1
	.type		_ZN40_INTERNAL_e715d668_4_k_cu_f9d08be1_100354cuda3std3__419piecewise_constructE,@object
	.size		_ZN40_INTERNAL_e715d668_4_k_cu_f9d08be1_100354cuda3std3__419piecewise_constructE,(_ZN40_INTERNAL_e715d668_4_k_cu_f9d08be1_100354cuda3std3__45__cpo4cendE - _ZN40_INTERNAL_e715d668_4_k_cu_f9d08be1_100354cuda3std3__419piecewise_constructE)
_ZN40_INTERNAL_e715d668_4_k_cu_f9d08be1_100354cuda3std3__419piecewise_constructE:
	.zero		1
	.type		_ZN40_INTERNAL_e715d668_4_k_cu_f9d08be1_100354cuda3std3__45__cpo4cendE,@object
	.size		_ZN40_INTERNAL_e715d668_4_k_cu_f9d08be1_100354cuda3std3__45__cpo4cendE,(_ZN40_INTERNAL_e715d668_4_k_cu_f9d08be1_100354cuda3std6ranges3__45__cpo4swapE - _ZN40_INTERNAL_e715d668_4_k_cu_f9d08be1_100354cuda3std3__45__cpo4cendE)
_ZN40_INTERNAL_e715d668_4_k_cu_f9d08be1_100354cuda3std3__45__cpo4cendE:
	.zero		1
	.type		_ZN40_INTERNAL_e715d668_4_k_cu_f9d08be1_100354cuda3std6ranges3__45__cpo4swapE,@object
	.size		_ZN40_INTERNAL_e715d668_4_k_cu_f9d08be1_100354cuda3std6ranges3__45__cpo4swapE,(.L_10 - _ZN40_INTERNAL_e715d668_4_k_cu_f9d08be1_100354cuda3std6ranges3__45__cpo4swapE)
_ZN40_INTERNAL_e715d668_4_k_cu_f9d08be1_100354cuda3std6ranges3__45__cpo4swapE:
	.zero		1
.L_10:


//--------------------- .nv.constant0._ZN7cutlass13device_kernelINS_4gemm6kernel13GemmUniversalIN4cute5tupleIJiiiiEEENS1_10collective13CollectiveMmaINS1_35MainloopSm100TmaUmmaWarpSpecializedILi4ELi2ELi4ENS5_IJNS4_1CILi2EEESB_NSA_ILi1EEEEEEEENS5_IJNSA_ILi128EEESF_NSA_ILi32EEEEEENS_12float_e5m2_tENS5_IJlSC_lEEESI_SJ_NS4_8TiledMMAINS4_8MMA_AtomIJNS4_10MMA_TraitsINS4_25SM100_MMA_F8F6F4_2x1SM_SSEJSI_SI_fSF_SF_NS4_17integral_constantINS4_4UMMA5MajorELSQ_0EEESR_NSO_INSP_7ScaleInELSS_0EEEST_EEEEEENS4_6LayoutINS5_IJSC_SC_SC_EEENS5_IJNSA_ILi0EEESY_SY_EEEEENS5_IJNS4_10UnderscoreES11_S11_EEEEENS4_28SM100_TMA_2SM_LOAD_MULTICASTENS4_14ComposedLayoutINS4_7SwizzleILi1ELi4ELi3EEENS4_18smem_ptr_flag_bitsILi8EEENSW_INS5_IJNSA_ILi8EEESG_EEENS5_IJSG_SC_EEEEEEEvNS4_8identityENS4_18SM100_TMA_2SM_LOADES1E_vS1F_EENS_8epilogue10collective18CollectiveEpilogueINS1I_23Sm100TmaWarpSpecializedILi2ELi2ELi32ELb0ELb0EEEJNS5_IJNSA_ILi64EEESF_SG_EEENS5_IJNSW_IS1N_SC_EENSW_INS5_IJSG_SB_EEENS5_IJSC_S1N_EEEEEEEESI_SJ_SI_SJ_NS1I_6fusion15FusionCallbacksIS1M_NS1U_17LinearCombinationISI_fSI_fLNS_15FloatRoundStyleE2EEES1O_S1T_JEEENS4_5SM1004TMEM4LOAD26SM100_TMEM_LOAD_32dp32b32xENS4_13SM90_TMA_LOADES1E_NS4_39AutoVectorizingCopyWithAssumedAlignmentILi128EEENS4_14SM90_TMA_STOREES1E_S26_S26_EEEvvEEEEvNT_6ParamsE --------------------------
	.section	.nv.constant0._ZN7cutlass13device_kernelINS_4gemm6kernel13GemmUniversalIN4cute5tupleIJiiiiEEENS1_10collective13CollectiveMmaINS1_35MainloopSm100TmaUmmaWarpSpecializedILi4ELi2ELi4ENS5_IJNS4_1CILi2EEESB_NSA_ILi1EEEEEEEENS5_IJNSA_ILi128EEESF_NSA_ILi32EEEEEENS_12float_e5m2_tENS5_IJlSC_lEEESI_SJ_NS4_8TiledMMAINS4_8MMA_AtomIJNS4_10MMA_TraitsINS4_25SM100_MMA_F8F6F4_2x1SM_SSEJSI_SI_fSF_SF_NS4_17integral_constantINS4_4UMMA5MajorELSQ_0EEESR_NSO_INSP_7ScaleInELSS_0EEEST_EEEEEENS4_6LayoutINS5_IJSC_SC_SC_EEENS5_IJNSA_ILi0EEESY_SY_EEEEENS5_IJNS4_10UnderscoreES11_S11_EEEEENS4_28SM100_TMA_2SM_LOAD_MULTICASTENS4_14ComposedLayoutINS4_7SwizzleILi1ELi4ELi3EEENS4_18smem_ptr_flag_bitsILi8EEENSW_INS5_IJNSA_ILi8EEESG_EEENS5_IJSG_SC_EEEEEEEvNS4_8identityENS4_18SM100_TMA_2SM_LOADES1E_vS1F_EENS_8epilogue10collective18CollectiveEpilogueINS1I_23Sm100TmaWarpSpecializedILi2ELi2ELi32ELb0ELb0EEEJNS5_IJNSA_ILi64EEESF_SG_EEENS5_IJNSW_IS1N_SC_EENSW_INS5_IJSG_SB_EEENS5_IJSC_S1N_EEEEEEEESI_SJ_SI_SJ_NS1I_6fusion15FusionCallbacksIS1M_NS1U_17LinearCombinationISI_fSI_fLNS_15FloatRoundStyleE2EEES1O_S1T_JEEENS4_5SM1004TMEM4LOAD26SM100_TMEM_LOAD_32dp32b32xENS4_13SM90_TMA_LOADES1E_NS4_39AutoVectorizingCopyWithAssumedAlignmentILi128EEENS4_14SM90_TMA_STOREES1E_S26_S26_EEEvvEEEEvNT_6ParamsE,"a",@progbits
	.sectionflags	@""
	.align	4
.nv.constant0._ZN7cutlass13device_kernelINS_4gemm6kernel13GemmUniversalIN4cute5tupleIJiiiiEEENS1_10collective13CollectiveMmaINS1_35MainloopSm100TmaUmmaWarpSpecializedILi4ELi2ELi4ENS5_IJNS4_1CILi2EEESB_NSA_ILi1EEEEEEEENS5_IJNSA_ILi128EEESF_NSA_ILi32EEEEEENS_12float_e5m2_tENS5_IJlSC_lEEESI_SJ_NS4_8TiledMMAINS4_8MMA_AtomIJNS4_10MMA_TraitsINS4_25SM100_MMA_F8F6F4_2x1SM_SSEJSI_SI_fSF_SF_NS4_17integral_constantINS4_4UMMA5MajorELSQ_0EEESR_NSO_INSP_7ScaleInELSS_0EEEST_EEEEEENS4_6LayoutINS5_IJSC_SC_SC_EEENS5_IJNSA_ILi0EEESY_SY_EEEEENS5_IJNS4_10UnderscoreES11_S11_EEEEENS4_28SM100_TMA_2SM_LOAD_MULTICASTENS4_14ComposedLayoutINS4_7SwizzleILi1ELi4ELi3EEENS4_18smem_ptr_flag_bitsILi8EEENSW_INS5_IJNSA_ILi8EEESG_EEENS5_IJSG_SC_EEEEEEEvNS4_8identityENS4_18SM100_TMA_2SM_LOADES1E_vS1F_EENS_8epilogue10collective18CollectiveEpilogueINS1I_23Sm100TmaWarpSpecializedILi2ELi2ELi32ELb0ELb0EEEJNS5_IJNSA_ILi64EEESF_SG_EEENS5_IJNSW_IS1N_SC_EENSW_INS5_IJSG_SB_EEENS5_IJSC_S1N_EEEEEEEESI_SJ_SI_SJ_NS1I_6fusion15FusionCallbacksIS1M_NS1U_17LinearCombinationISI_fSI_fLNS_15FloatRoundStyleE2EEES1O_S1T_JEEENS4_5SM1004TMEM4LOAD26SM100_TMEM_LOAD_32dp32b32xENS4_13SM90_TMA_LOADES1E_NS4_39AutoVectorizingCopyWithAssumedAlignmentILi128EEENS4_14SM90_TMA_STOREES1E_S26_S26_EEEvvEEEEvNT_6ParamsE:
	.zero		2944


//--------------------- SYMBOLS --------------------------

	.type		.nv.reservedSmem.offset0,@object
	.size		.nv.reservedSmem.offset0,0x4
	.type		.nv.reservedSmem.cap,@object
	.size		.nv.reservedSmem.cap,0x4
	.type		__assertfail,@function
